	.target	sm_90a

	.elftype	@"ET_EXEC"


//--------------------- .note.nv.tkinfo           --------------------------
	.section	.note.nv.tkinfo,"",@"SHT_NOTE"
	.sectionflags	@"SHF_NOTE_NV_TKINFO"
	.tkinfo
        /*0018*/ 	.word	0x00000002
        /*0030*/ 	.string	""
        /*0030*/ 	.string	"ptxas"
        /*0030*/ 	.string	"Cuda compilation tools, release 13.0, V13.0.88"
        /*0030*/ 	.string	"Build cuda_13.0.r13.0/compiler.36424714_0"
        /*0030*/ 	.string	"-arch sm_90a -m 64 "



//--------------------- .note.nv.cuinfo           --------------------------
	.section	.note.nv.cuinfo,"",@"SHT_NOTE"
	.sectionflags	@"SHF_NOTE_NV_CUINFO"
        /*0018*/ 	.short	0x0002
        /*001a*/ 	.short	0x005a
        /*001c*/ 	.short	0x0082
	.zero		2


//--------------------- .nv.info                  --------------------------
	.section	.nv.info,"",@"SHT_CUDA_INFO"
	.align	4


	//----- nvinfo : EIATTR_REGCOUNT
	.align		4
        /*0000*/ 	.byte	0x04, 0x2f
        /*0002*/ 	.short	(.L_15 - .L_14)
	.align		4
.L_14:
        /*0004*/ 	.word	index@(_ZN7cutlass13device_kernelINS_4gemm6kernel13GemmUniversalIN4cute5tupleIJiiiiEEENS1_10collective13CollectiveMmaINS1_34MainloopSm90TmaGmmaWarpSpecializedILi4ENS5_IJNS4_1CILi1EEESB_SB_EEENS1_32KernelTmaWarpSpecializedPingpongEEENS5_IJNSA_ILi64EEESF_NSA_ILi32EEEEEENS_6half_tENS5_IJlSB_lEEESI_SJ_NS4_8TiledMMAINS4_8MMA_AtomIJNS4_4SM904GMMA25MMA_64x64x16_F32F16F16_SSILNSN_5MajorE0ELSP_0ELNSN_7ScaleInE1ELSQ_1EEEEEENS4_6LayoutISC_NS5_IJNSA_ILi0EEESU_SU_EEEEENS5_IJNS4_10UnderscoreESX_SX_EEEEENS4_13SM90_TMA_LOADENS4_14ComposedLayoutINS4_7SwizzleILi2ELi4ELi3EEENS4_18smem_ptr_flag_bitsILi16EEENST_INS5_IJNSA_ILi8EEESG_EEENS5_IJSG_SB_EEEEEEEvNS4_8identityES10_S1A_vS1B_EENS_8epilogue10collective6detail29Sm90TmaWarpSpecializedAdapterINS1E_15DefaultEpilogueISI_SJ_SJ_NS1D_6thread17LinearCombinationISI_Li1EffLNS1I_9ScaleType4KindE0ELNS_15FloatRoundStyleE2ESI_EENS1_15EpilogueDefaultEEEEEvvEEEEvNT_6ParamsE)
        /*0008*/ 	.word	0x000000a8


	//----- nvinfo : EIATTR_FRAME_SIZE
	.align		4
.L_15:
        /*000c*/ 	.byte	0x04, 0x11
        /*000e*/ 	.short	(.L_17 - .L_16)
	.align		4
.L_16:
        /*0010*/ 	.word	index@(_ZN7cutlass13device_kernelINS_4gemm6kernel13GemmUniversalIN4cute5tupleIJiiiiEEENS1_10collective13CollectiveMmaINS1_34MainloopSm90TmaGmmaWarpSpecializedILi4ENS5_IJNS4_1CILi1EEESB_SB_EEENS1_32KernelTmaWarpSpecializedPingpongEEENS5_IJNSA_ILi64EEESF_NSA_ILi32EEEEEENS_6half_tENS5_IJlSB_lEEESI_SJ_NS4_8TiledMMAINS4_8MMA_AtomIJNS4_4SM904GMMA25MMA_64x64x16_F32F16F16_SSILNSN_5MajorE0ELSP_0ELNSN_7ScaleInE1ELSQ_1EEEEEENS4_6LayoutISC_NS5_IJNSA_ILi0EEESU_SU_EEEEENS5_IJNS4_10UnderscoreESX_SX_EEEEENS4_13SM90_TMA_LOADENS4_14ComposedLayoutINS4_7SwizzleILi2ELi4ELi3EEENS4_18smem_ptr_flag_bitsILi16EEENST_INS5_IJNSA_ILi8EEESG_EEENS5_IJSG_SB_EEEEEEEvNS4_8identityES10_S1A_vS1B_EENS_8epilogue10collective6detail29Sm90TmaWarpSpecializedAdapterINS1E_15DefaultEpilogueISI_SJ_SJ_NS1D_6thread17LinearCombinationISI_Li1EffLNS1I_9ScaleType4KindE0ELNS_15FloatRoundStyleE2ESI_EENS1_15EpilogueDefaultEEEEEvvEEEEvNT_6ParamsE)
        /*0014*/ 	.word	0x00000000


	//----- nvinfo : EIATTR_MIN_STACK_SIZE
	.align		4
.L_17:
        /*0018*/ 	.byte	0x04, 0x12
        /*001a*/ 	.short	(.L_19 - .L_18)
	.align		4
.L_18:
        /*001c*/ 	.word	index@(_ZN7cutlass13device_kernelINS_4gemm6kernel13GemmUniversalIN4cute5tupleIJiiiiEEENS1_10collective13CollectiveMmaINS1_34MainloopSm90TmaGmmaWarpSpecializedILi4ENS5_IJNS4_1CILi1EEESB_SB_EEENS1_32KernelTmaWarpSpecializedPingpongEEENS5_IJNSA_ILi64EEESF_NSA_ILi32EEEEEENS_6half_tENS5_IJlSB_lEEESI_SJ_NS4_8TiledMMAINS4_8MMA_AtomIJNS4_4SM904GMMA25MMA_64x64x16_F32F16F16_SSILNSN_5MajorE0ELSP_0ELNSN_7ScaleInE1ELSQ_1EEEEEENS4_6LayoutISC_NS5_IJNSA_ILi0EEESU_SU_EEEEENS5_IJNS4_10UnderscoreESX_SX_EEEEENS4_13SM90_TMA_LOADENS4_14ComposedLayoutINS4_7SwizzleILi2ELi4ELi3EEENS4_18smem_ptr_flag_bitsILi16EEENST_INS5_IJNSA_ILi8EEESG_EEENS5_IJSG_SB_EEEEEEEvNS4_8identityES10_S1A_vS1B_EENS_8epilogue10collective6detail29Sm90TmaWarpSpecializedAdapterINS1E_15DefaultEpilogueISI_SJ_SJ_NS1D_6thread17LinearCombinationISI_Li1EffLNS1I_9ScaleType4KindE0ELNS_15FloatRoundStyleE2ESI_EENS1_15EpilogueDefaultEEEEEvvEEEEvNT_6ParamsE)
        /*0020*/ 	.word	0x00000000
.L_19:


//--------------------- .nv.compat                --------------------------
	.section	.nv.compat,"",@"SHT_CUDA_COMPAT_INFO"
	.align	4
        /*0000*/ 	.byte	0x02, 0x09, 0x01, 0x00, 0x02, 0x02, 0x04, 0x00, 0x02, 0x05, 0x05, 0x00, 0x03, 0x07, 0x01, 0x01
        /*0010*/ 	.byte	0x02, 0x03, 0x01, 0x00, 0x02, 0x06, 0x01, 0x00, 0x04, 0x0b, 0x08, 0x00, 0x00, 0x00, 0x00, 0x00
        /*0020*/ 	.byte	0x00, 0x00, 0x00, 0x00


//--------------------- .nv.info._ZN7cutlass13device_kernelINS_4gemm6kernel13GemmUniversalIN4cute5tupleIJiiiiEEENS1_10collective13CollectiveMmaINS1_34MainloopSm90TmaGmmaWarpSpecializedILi4ENS5_IJNS4_1CILi1EEESB_SB_EEENS1_32KernelTmaWarpSpecializedPingpongEEENS5_IJNSA_ILi64EEESF_NSA_ILi32EEEEEENS_6half_tENS5_IJlSB_lEEESI_SJ_NS4_8TiledMMAINS4_8MMA_AtomIJNS4_4SM904GMMA25MMA_64x64x16_F32F16F16_SSILNSN_5MajorE0ELSP_0ELNSN_7ScaleInE1ELSQ_1EEEEEENS4_6LayoutISC_NS5_IJNSA_ILi0EEESU_SU_EEEEENS5_IJNS4_10UnderscoreESX_SX_EEEEENS4_13SM90_TMA_LOADENS4_14ComposedLayoutINS4_7SwizzleILi2ELi4ELi3EEENS4_18smem_ptr_flag_bitsILi16EEENST_INS5_IJNSA_ILi8EEESG_EEENS5_IJSG_SB_EEEEEEEvNS4_8identityES10_S1A_vS1B_EENS_8epilogue10collective6detail29Sm90TmaWarpSpecializedAdapterINS1E_15DefaultEpilogueISI_SJ_SJ_NS1D_6thread17LinearCombinationISI_Li1EffLNS1I_9ScaleType4KindE0ELNS_15FloatRoundStyleE2ESI_EENS1_15EpilogueDefaultEEEEEvvEEEEvNT_6ParamsE --------------------------
	.section	.nv.info._ZN7cutlass13device_kernelINS_4gemm6kernel13GemmUniversalIN4cute5tupleIJiiiiEEENS1_10collective13CollectiveMmaINS1_34MainloopSm90TmaGmmaWarpSpecializedILi4ENS5_IJNS4_1CILi1EEESB_SB_EEENS1_32KernelTmaWarpSpecializedPingpongEEENS5_IJNSA_ILi64EEESF_NSA_ILi32EEEEEENS_6half_tENS5_IJlSB_lEEESI_SJ_NS4_8TiledMMAINS4_8MMA_AtomIJNS4_4SM904GMMA25MMA_64x64x16_F32F16F16_SSILNSN_5MajorE0ELSP_0ELNSN_7ScaleInE1ELSQ_1EEEEEENS4_6LayoutISC_NS5_IJNSA_ILi0EEESU_SU_EEEEENS5_IJNS4_10UnderscoreESX_SX_EEEEENS4_13SM90_TMA_LOADENS4_14ComposedLayoutINS4_7SwizzleILi2ELi4ELi3EEENS4_18smem_ptr_flag_bitsILi16EEENST_INS5_IJNSA_ILi8EEESG_EEENS5_IJSG_SB_EEEEEEEvNS4_8identityES10_S1A_vS1B_EENS_8epilogue10collective6detail29Sm90TmaWarpSpecializedAdapterINS1E_15DefaultEpilogueISI_SJ_SJ_NS1D_6thread17LinearCombinationISI_Li1EffLNS1I_9ScaleType4KindE0ELNS_15FloatRoundStyleE2ESI_EENS1_15EpilogueDefaultEEEEEvvEEEEvNT_6ParamsE,"",@"SHT_CUDA_INFO"
	.sectionflags	@""
	.align	4


	//----- nvinfo : EIATTR_CUDA_API_VERSION
	.align		4
        /*0000*/ 	.byte	0x04, 0x37
        /*0002*/ 	.short	(.L_21 - .L_20)
.L_20:
        /*0004*/ 	.word	0x00000082


	//----- nvinfo : EIATTR_KPARAM_INFO
	.align		4
.L_21:
        /*0008*/ 	.byte	0x04, 0x17
        /*000a*/ 	.short	(.L_23 - .L_22)
.L_22:
        /*000c*/ 	.word	0x00000000
        /*0010*/ 	.short	0x0000
        /*0012*/ 	.short	0x0070
        /*0014*/ 	.byte	0x00, 0xf0, 0x01, 0x10


	//----- nvinfo : EIATTR_SPARSE_MMA_MASK
	.align		4
.L_23:
        /*0018*/ 	.byte	0x03, 0x50
        /*001a*/ 	.short	0x0000


	//----- nvinfo : EIATTR_MAXREG_COUNT
	.align		4
        /*001c*/ 	.byte	0x03, 0x1b
        /*001e*/ 	.short	0x00a8


	//----- nvinfo : EIATTR_NUM_BARRIERS
	.align		4
        /*0020*/ 	.byte	0x02, 0x4c
        /*0022*/ 	.byte	0x01
	.zero		1


	//----- nvinfo : EIATTR_EXTERNS
	.align		4
        /*0024*/ 	.byte	0x04, 0x0f
        /*0026*/ 	.short	(.L_25 - .L_24)


	//   ....[0]....
	.align		4
.L_24:
        /*0028*/ 	.word	index@(__assertfail)


	//----- nvinfo : EIATTR_MERCURY_ISA_VERSION
	.align		4
.L_25:
        /*002c*/ 	.byte	0x03, 0x5f
        /*002e*/ 	.short	0x0101


	//----- nvinfo : EIATTR_INT_WARP_WIDE_INSTR_OFFSETS
	.align		4
        /*0030*/ 	.byte	0x04, 0x31
        /*0032*/ 	.short	(.L_27 - .L_26)


	//   ....[0]....
.L_26:
        /*0034*/ 	.word	0x00000470


	//   ....[1]....
        /*0038*/ 	.word	0x00000490


	//   ....[2]....
        /*003c*/ 	.word	0x00000510


	//   ....[3]....
        /*0040*/ 	.word	0x00000520


	//   ....[4]....
        /*0044*/ 	.word	0x00000530


	//   ....[5]....
        /*0048*/ 	.word	0x00000550


	//   ....[6]....
        /*004c*/ 	.word	0x000005b0


	//   ....[7]....
        /*0050*/ 	.word	0x000005d0


	//----- nvinfo : EIATTR_COOP_GROUP_MASK_REGIDS
	.align		4
.L_27:
        /*0054*/ 	.byte	0x04, 0x29
        /*0056*/ 	.short	(.L_29 - .L_28)


	//   ....[0]....
.L_28:
        /*0058*/ 	.word	0xffffffff


	//   ....[1]....
        /*005c*/ 	.word	0xffffffff


	//   ....[2]....
        /*0060*/ 	.word	0xffffffff


	//   ....[3]....
        /*0064*/ 	.word	0xffffffff


	//   ....[4]....
        /*0068*/ 	.word	0xffffffff


	//   ....[5]....
        /*006c*/ 	.word	0xffffffff


	//----- nvinfo : EIATTR_COOP_GROUP_INSTR_OFFSETS
	.align		4
.L_29:
        /*0070*/ 	.byte	0x04, 0x28
        /*0072*/ 	.short	(.L_31 - .L_30)


	//   ....[0]....
.L_30:
        /*0074*/ 	.word	0x00000050


	//   ....[1]....
        /*0078*/ 	.word	0x00000080


	//   ....[2]....
        /*007c*/ 	.word	0x00000180


	//   ....[3]....
        /*0080*/ 	.word	0x00000390


	//   ....[4]....
        /*0084*/ 	.word	0x000003d0


	//   ....[5]....
        /*0088*/ 	.word	0x00000410


	//----- nvinfo : EIATTR_REG_RECONFIG
	.align		4
.L_31:
        /*008c*/ 	.byte	0x01, 0x54
	.zero		2


	//----- nvinfo : EIATTR_SYSCALL_OFFSETS
	.align		4
        /*0090*/ 	.byte	0x04, 0x46
        /*0092*/ 	.short	(.L_33 - .L_32)


	//   ....[0]....
.L_32:
        /*0094*/ 	.word	0x00001720


	//----- nvinfo : EIATTR_MBARRIER_INSTR_OFFSETS
	.align		4
.L_33:
        /*0098*/ 	.byte	0x04, 0x39
        /*009a*/ 	.short	(.L_35 - .L_34)


	//   ....[0]....
.L_34:
        /*009c*/ 	.word	0x00000300
        /*00a0*/ 	.word	0x000000ff
        /*00a4*/ 	.word	0x00000000
        /*00a8*/ 	.short	0x0100
        /*00aa*/ 	.byte	0x09
	.zero		1


	//   ....[1]....
        /*00ac*/ 	.word	0x00000310
        /*00b0*/ 	.word	0x000000ff
        /*00b4*/ 	.word	0x00000020
        /*00b8*/ 	.short	0x0100
        /*00ba*/ 	.byte	0x09
	.zero		1


	//   ....[2]....
        /*00bc*/ 	.word	0x00000320
        /*00c0*/ 	.word	0x000000ff
        /*00c4*/ 	.word	0x00000008
        /*00c8*/ 	.short	0x0100
        /*00ca*/ 	.byte	0x09
	.zero		1


	//   ....[3]....
        /*00cc*/ 	.word	0x00000330
        /*00d0*/ 	.word	0x000000ff
        /*00d4*/ 	.word	0x00000028
        /*00d8*/ 	.short	0x0100
        /*00da*/ 	.byte	0x09
	.zero		1


	//   ....[4]....
        /*00dc*/ 	.word	0x00000340
        /*00e0*/ 	.word	0x000000ff
        /*00e4*/ 	.word	0x00000010
        /*00e8*/ 	.short	0x0100
        /*00ea*/ 	.byte	0x09
	.zero		1


	//   ....[5]....
        /*00ec*/ 	.word	0x00000350
        /*00f0*/ 	.word	0x000000ff
        /*00f4*/ 	.word	0x00000030
        /*00f8*/ 	.short	0x0100
        /*00fa*/ 	.byte	0x09
	.zero		1


	//   ....[6]....
        /*00fc*/ 	.word	0x00000360
        /*0100*/ 	.word	0x000000ff
        /*0104*/ 	.word	0x00000018
        /*0108*/ 	.short	0x0100
        /*010a*/ 	.byte	0x09
	.zero		1


	//   ....[7]....
        /*010c*/ 	.word	0x00000370
        /*0110*/ 	.word	0x000000ff
        /*0114*/ 	.word	0x00000038
        /*0118*/ 	.short	0x0100
        /*011a*/ 	.byte	0x09
	.zero		1


	//   ....[8]....
        /*011c*/ 	.word	0x000005f0
        /*0120*/ 	.word	0x000000ff
        /*0124*/ 	.word	0x00000070
        /*0128*/ 	.short	0x0100
        /*012a*/ 	.byte	0x09
	.zero		1


	//   ....[9]....
        /*012c*/ 	.word	0x00000600
        /*0130*/ 	.word	0x000000ff
        /*0134*/ 	.word	0x00000078
        /*0138*/ 	.short	0x0100
        /*013a*/ 	.byte	0x09
	.zero		1


	//   ....[10]....
        /*013c*/ 	.word	0x00000640
        /*0140*/ 	.word	0x000000ff
        /*0144*/ 	.word	0x00000050
        /*0148*/ 	.short	0x0100
        /*014a*/ 	.byte	0x0a
	.zero		1


	//   ....[11]....
        /*014c*/ 	.word	0x00000660
        /*0150*/ 	.word	0x000000ff
        /*0154*/ 	.word	0x00000058
        /*0158*/ 	.short	0x0100
        /*015a*/ 	.byte	0x0a
	.zero		1


	//   ....[12]....
        /*015c*/ 	.word	0x00000670
        /*0160*/ 	.word	0x000000ff
        /*0164*/ 	.word	0x00000060
        /*0168*/ 	.short	0x0100
        /*016a*/ 	.byte	0x0a
	.zero		1


	//   ....[13]....
        /*016c*/ 	.word	0x00000680
        /*0170*/ 	.word	0x000000ff
        /*0174*/ 	.word	0x00000068
        /*0178*/ 	.short	0x0100
        /*017a*/ 	.byte	0x0a
	.zero		1


	//   ....[14]....
        /*017c*/ 	.word	0x00001600
        /*0180*/ 	.word	0x0000003b
        /*0184*/ 	.word	0x00000000
        /*0188*/ 	.short	0x010a
        /*018a*/ 	.byte	0x31
	.zero		1


	//   ....[15]....
        /*018c*/ 	.word	0x000017b0
        /*0190*/ 	.word	0x00000003
        /*0194*/ 	.word	0x00000000
        /*0198*/ 	.short	0x010a
        /*019a*/ 	.byte	0x3f
	.zero		1


	//   ....[16]....
        /*019c*/ 	.word	0x000017f0
        /*01a0*/ 	.word	0x00000003
        /*01a4*/ 	.word	0x00000000
        /*01a8*/ 	.short	0x010a
        /*01aa*/ 	.byte	0x3f
	.zero		1


	//   ....[17]....
        /*01ac*/ 	.word	0x000019f0
        /*01b0*/ 	.word	0x000000ff
        /*01b4*/ 	.word	0x00000000
        /*01b8*/ 	.short	0x010a
        /*01ba*/ 	.byte	0x04
	.zero		1


	//   ....[18]....
        /*01bc*/ 	.word	0x00001a30
        /*01c0*/ 	.word	0x000000ff
        /*01c4*/ 	.word	0x00000000
        /*01c8*/ 	.short	0x010a
        /*01ca*/ 	.byte	0x04
	.zero		1


	//   ....[19]....
        /*01cc*/ 	.word	0x00001ba0
        /*01d0*/ 	.word	0x000000ff
        /*01d4*/ 	.word	0x00000000
        /*01d8*/ 	.short	0x0101
        /*01da*/ 	.byte	0x04
	.zero		1


	//   ....[20]....
        /*01dc*/ 	.word	0x00001c90
        /*01e0*/ 	.word	0x0000003c
        /*01e4*/ 	.word	0x00000000
        /*01e8*/ 	.short	0x0101
        /*01ea*/ 	.byte	0x2c
	.zero		1


	//   ....[21]....
        /*01ec*/ 	.word	0x00001d50
        /*01f0*/ 	.word	0x000000ff
        /*01f4*/ 	.word	0x00000000
        /*01f8*/ 	.short	0x0101
        /*01fa*/ 	.byte	0x04
	.zero		1


	//   ....[22]....
        /*01fc*/ 	.word	0x00001e00
        /*0200*/ 	.word	0x0000003b
        /*0204*/ 	.word	0x00000010
        /*0208*/ 	.short	0x010a
        /*020a*/ 	.byte	0x31
	.zero		1


	//   ....[23]....
        /*020c*/ 	.word	0x000042b0
        /*0210*/ 	.word	0x0000003e
        /*0214*/ 	.word	0x00000000
        /*0218*/ 	.short	0x0101
        /*021a*/ 	.byte	0x2c
	.zero		1


	//   ....[24]....
        /*021c*/ 	.word	0x00004c90
        /*0220*/ 	.word	0x00000007
        /*0224*/ 	.word	0x00000020
        /*0228*/ 	.short	0x010a
        /*022a*/ 	.byte	0x3f
	.zero		1


	//   ....[25]....
        /*022c*/ 	.word	0x00005000
        /*0230*/ 	.word	0x00000003
        /*0234*/ 	.word	0x00000078
        /*0238*/ 	.short	0x0101
        /*023a*/ 	.byte	0x3f
	.zero		1


	//   ....[26]....
        /*023c*/ 	.word	0x00005770
        /*0240*/ 	.word	0x00000007
        /*0244*/ 	.word	0x00000000
        /*0248*/ 	.short	0x010a
        /*024a*/ 	.byte	0x3f
	.zero		1


	//   ....[27]....
        /*024c*/ 	.word	0x000057f0
        /*0250*/ 	.word	0x00000009
        /*0254*/ 	.word	0x00000000
        /*0258*/ 	.short	0x010a
        /*025a*/ 	.byte	0x3f
	.zero		1


	//   ....[28]....
        /*025c*/ 	.word	0x00005880
        /*0260*/ 	.word	0x00000006
        /*0264*/ 	.word	0x00000000
        /*0268*/ 	.short	0x010a
        /*026a*/ 	.byte	0x3f
	.zero		1


	//   ....[29]....
        /*026c*/ 	.word	0x00005910
        /*0270*/ 	.word	0x00000003
        /*0274*/ 	.word	0x00000000
        /*0278*/ 	.short	0x010a
        /*027a*/ 	.byte	0x3f
	.zero		1


	//   ....[30]....
        /*027c*/ 	.word	0x00005970
        /*0280*/ 	.word	0x0000003d
        /*0284*/ 	.word	0x00000000
        /*0288*/ 	.short	0x010a
        /*028a*/ 	.byte	0x3f
	.zero		1


	//   ....[31]....
        /*028c*/ 	.word	0x000059c0
        /*0290*/ 	.word	0x00000003
        /*0294*/ 	.word	0x00000000
        /*0298*/ 	.short	0x010a
        /*029a*/ 	.byte	0x3f
	.zero		1


	//   ....[32]....
        /*029c*/ 	.word	0x00005a20
        /*02a0*/ 	.word	0x00000004
        /*02a4*/ 	.word	0x00000000
        /*02a8*/ 	.short	0x010a
        /*02aa*/ 	.byte	0x3f
	.zero		1


	//   ....[33]....
        /*02ac*/ 	.word	0x00005a70
        /*02b0*/ 	.word	0x0000003d
        /*02b4*/ 	.word	0x00000010
        /*02b8*/ 	.short	0x010a
        /*02ba*/ 	.byte	0x3f
	.zero		1


	//   ....[34]....
        /*02bc*/ 	.word	0x00005b40
        /*02c0*/ 	.word	0x00000007
        /*02c4*/ 	.word	0x00000020
        /*02c8*/ 	.short	0x010a
        /*02ca*/ 	.byte	0x3f
	.zero		1


	//   ....[35]....
        /*02cc*/ 	.word	0x00005c10
        /*02d0*/ 	.word	0x00000007
        /*02d4*/ 	.word	0x00000000
        /*02d8*/ 	.short	0x010a
        /*02da*/ 	.byte	0x3f
	.zero		1


	//   ....[36]....
        /*02dc*/ 	.word	0x00005c60
        /*02e0*/ 	.word	0x00000009
        /*02e4*/ 	.word	0x00000000
        /*02e8*/ 	.short	0x010a
        /*02ea*/ 	.byte	0x3f
	.zero		1


	//   ....[37]....
        /*02ec*/ 	.word	0x00005cb0
        /*02f0*/ 	.word	0x00000006
        /*02f4*/ 	.word	0x00000000
        /*02f8*/ 	.short	0x010a
        /*02fa*/ 	.byte	0x3f
	.zero		1


	//----- nvinfo : EIATTR_NUM_MBARRIERS
	.align		4
.L_35:
        /*02fc*/ 	.byte	0x03, 0x38
        /*02fe*/ 	.short	0x000e


	//----- nvinfo : EIATTR_EXIT_INSTR_OFFSETS
	.align		4
        /*0300*/ 	.byte	0x04, 0x1c
        /*0302*/ 	.short	(.L_37 - .L_36)


	//   ....[0]....
.L_36:
        /*0304*/ 	.word	0x00001240


	//   ....[1]....
        /*0308*/ 	.word	0x000012a0


	//   ....[2]....
        /*030c*/ 	.word	0x000049c0


	//   ....[3]....
        /*0310*/ 	.word	0x000049f0


	//   ....[4]....
        /*0314*/ 	.word	0x00005960


	//----- nvinfo : EIATTR_MAX_THREADS
	.align		4
.L_37:
        /*0318*/ 	.byte	0x04, 0x05
        /*031a*/ 	.short	(.L_39 - .L_38)
.L_38:
        /*031c*/ 	.word	0x00000180
        /*0320*/ 	.word	0x00000001
        /*0324*/ 	.word	0x00000001


	//----- nvinfo : EIATTR_CRS_STACK_SIZE
	.align		4
.L_39:
        /*0328*/ 	.byte	0x04, 0x1e
        /*032a*/ 	.short	(.L_41 - .L_40)
.L_40:
        /*032c*/ 	.word	0x00000000


	//----- nvinfo : EIATTR_CBANK_PARAM_SIZE
	.align		4
.L_41:
        /*0330*/ 	.byte	0x03, 0x19
        /*0332*/ 	.short	0x0470


	//----- nvinfo : EIATTR_PARAM_CBANK
	.align		4
        /*0334*/ 	.byte	0x04, 0x0a
        /*0336*/ 	.short	(.L_43 - .L_42)
	.align		4
.L_42:
        /*0338*/ 	.word	index@(.nv.constant0._ZN7cutlass13device_kernelINS_4gemm6kernel13GemmUniversalIN4cute5tupleIJiiiiEEENS1_10collective13CollectiveMmaINS1_34MainloopSm90TmaGmmaWarpSpecializedILi4ENS5_IJNS4_1CILi1EEESB_SB_EEENS1_32KernelTmaWarpSpecializedPingpongEEENS5_IJNSA_ILi64EEESF_NSA_ILi32EEEEEENS_6half_tENS5_IJlSB_lEEESI_SJ_NS4_8TiledMMAINS4_8MMA_AtomIJNS4_4SM904GMMA25MMA_64x64x16_F32F16F16_SSILNSN_5MajorE0ELSP_0ELNSN_7ScaleInE1ELSQ_1EEEEEENS4_6LayoutISC_NS5_IJNSA_ILi0EEESU_SU_EEEEENS5_IJNS4_10UnderscoreESX_SX_EEEEENS4_13SM90_TMA_LOADENS4_14ComposedLayoutINS4_7SwizzleILi2ELi4ELi3EEENS4_18smem_ptr_flag_bitsILi16EEENST_INS5_IJNSA_ILi8EEESG_EEENS5_IJSG_SB_EEEEEEEvNS4_8identityES10_S1A_vS1B_EENS_8epilogue10collective6detail29Sm90TmaWarpSpecializedAdapterINS1E_15DefaultEpilogueISI_SJ_SJ_NS1D_6thread17LinearCombinationISI_Li1EffLNS1I_9ScaleType4KindE0ELNS_15FloatRoundStyleE2ESI_EENS1_15EpilogueDefaultEEEEEvvEEEEvNT_6ParamsE)
        /*033c*/ 	.short	0x0210
        /*033e*/ 	.short	0x0470


	//----- nvinfo : EIATTR_SW_WAR
	.align		4
.L_43:
        /*0340*/ 	.byte	0x04, 0x36
        /*0342*/ 	.short	(.L_45 - .L_44)
.L_44:
        /*0344*/ 	.word	0x00000008
.L_45:


//--------------------- .nv.callgraph             --------------------------
	.section	.nv.callgraph,"",@"SHT_CUDA_CALLGRAPH"
	.align	4
	.sectionentsize	8
	.align		4
        /*0000*/ 	.word	0x00000000
	.align		4
        /*0004*/ 	.word	0xffffffff
	.align		4
        /*0008*/ 	.word	index@(_ZN7cutlass13device_kernelINS_4gemm6kernel13GemmUniversalIN4cute5tupleIJiiiiEEENS1_10collective13CollectiveMmaINS1_34MainloopSm90TmaGmmaWarpSpecializedILi4ENS5_IJNS4_1CILi1EEESB_SB_EEENS1_32KernelTmaWarpSpecializedPingpongEEENS5_IJNSA_ILi64EEESF_NSA_ILi32EEEEEENS_6half_tENS5_IJlSB_lEEESI_SJ_NS4_8TiledMMAINS4_8MMA_AtomIJNS4_4SM904GMMA25MMA_64x64x16_F32F16F16_SSILNSN_5MajorE0ELSP_0ELNSN_7ScaleInE1ELSQ_1EEEEEENS4_6LayoutISC_NS5_IJNSA_ILi0EEESU_SU_EEEEENS5_IJNS4_10UnderscoreESX_SX_EEEEENS4_13SM90_TMA_LOADENS4_14ComposedLayoutINS4_7SwizzleILi2ELi4ELi3EEENS4_18smem_ptr_flag_bitsILi16EEENST_INS5_IJNSA_ILi8EEESG_EEENS5_IJSG_SB_EEEEEEEvNS4_8identityES10_S1A_vS1B_EENS_8epilogue10collective6detail29Sm90TmaWarpSpecializedAdapterINS1E_15DefaultEpilogueISI_SJ_SJ_NS1D_6thread17LinearCombinationISI_Li1EffLNS1I_9ScaleType4KindE0ELNS_15FloatRoundStyleE2ESI_EENS1_15EpilogueDefaultEEEEEvvEEEEvNT_6ParamsE)
	.align		4
        /*000c*/ 	.word	index@(__assertfail)
	.align		4
        /*0010*/ 	.word	0x00000000
	.align		4
        /*0014*/ 	.word	0xfffffffe
	.align		4
        /*0018*/ 	.word	0x00000000
	.align		4
        /*001c*/ 	.word	0xfffffffd
	.align		4
        /*0020*/ 	.word	0x00000000
	.align		4
        /*0024*/ 	.word	0xfffffffc


//--------------------- .nv.constant4             --------------------------
	.section	.nv.constant4,"a",@progbits
	.align	8
	.align		8
.nv.constant4:
        /*0000*/ 	.dword	__assertfail
	.align		8
        /*0008*/ 	.dword	__unnamed_1
	.align		8
        /*0010*/ 	.dword	_ZN39_INTERNAL_e7af0515_4_k_cu_0490fe5d_29644cuda3std3__45__cpo5beginE
	.align		8
        /*0018*/ 	.dword	_ZN39_INTERNAL_e7af0515_4_k_cu_0490fe5d_29644cuda3std3__45__cpo3endE
	.align		8
        /*0020*/ 	.dword	_ZN39_INTERNAL_e7af0515_4_k_cu_0490fe5d_29644cuda3std3__45__cpo6cbeginE
	.align		8
        /*0028*/ 	.dword	_ZN39_INTERNAL_e7af0515_4_k_cu_0490fe5d_29644cuda3std3__45__cpo4cendE
	.align		8
        /*0030*/ 	.dword	_ZN39_INTERNAL_e7af0515_4_k_cu_0490fe5d_29644cuda3std3__441_GLOBAL__N__e7af0515_4_k_cu_0490fe5d_29646ignoreE
	.align		8
        /*0038*/ 	.dword	_ZN39_INTERNAL_e7af0515_4_k_cu_0490fe5d_29644cuda3std3__419piecewise_constructE
	.align		8
        /*0040*/ 	.dword	_ZN39_INTERNAL_e7af0515_4_k_cu_0490fe5d_29644cuda3std3__48in_placeE
	.align		8
        /*0048*/ 	.dword	_ZN39_INTERNAL_e7af0515_4_k_cu_0490fe5d_29644cuda3std6ranges3__45__cpo4swapE
	.align		8
        /*0050*/ 	.dword	_ZN39_INTERNAL_e7af0515_4_k_cu_0490fe5d_29644cuda3std6ranges3__45__cpo9iter_moveE
	.align		8
        /*0058*/ 	.dword	_ZN39_INTERNAL_e7af0515_4_k_cu_0490fe5d_29644cute7productE
	.align		8
        /*0060*/ 	.dword	_ZN39_INTERNAL_e7af0515_4_k_cu_0490fe5d_29644cute1_E
	.align		8
        /*0068*/ 	.dword	$str$22
	.align		8
        /*0070*/ 	.dword	$str$23


//--------------------- .text._ZN7cutlass13device_kernelINS_4gemm6kernel13GemmUniversalIN4cute5tupleIJiiiiEEENS1_10collective13CollectiveMmaINS1_34MainloopSm90TmaGmmaWarpSpecializedILi4ENS5_IJNS4_1CILi1EEESB_SB_EEENS1_32KernelTmaWarpSpecializedPingpongEEENS5_IJNSA_ILi64EEESF_NSA_ILi32EEEEEENS_6half_tENS5_IJlSB_lEEESI_SJ_NS4_8TiledMMAINS4_8MMA_AtomIJNS4_4SM904GMMA25MMA_64x64x16_F32F16F16_SSILNSN_5MajorE0ELSP_0ELNSN_7ScaleInE1ELSQ_1EEEEEENS4_6LayoutISC_NS5_IJNSA_ILi0EEESU_SU_EEEEENS5_IJNS4_10UnderscoreESX_SX_EEEEENS4_13SM90_TMA_LOADENS4_14ComposedLayoutINS4_7SwizzleILi2ELi4ELi3EEENS4_18smem_ptr_flag_bitsILi16EEENST_INS5_IJNSA_ILi8EEESG_EEENS5_IJSG_SB_EEEEEEEvNS4_8identityES10_S1A_vS1B_EENS_8epilogue10collective6detail29Sm90TmaWarpSpecializedAdapterINS1E_15DefaultEpilogueISI_SJ_SJ_NS1D_6thread17LinearCombinationISI_Li1EffLNS1I_9ScaleType4KindE0ELNS_15FloatRoundStyleE2ESI_EENS1_15EpilogueDefaultEEEEEvvEEEEvNT_6ParamsE --------------------------
	.section	.text._ZN7cutlass13device_kernelINS_4gemm6kernel13GemmUniversalIN4cute5tupleIJiiiiEEENS1_10collective13CollectiveMmaINS1_34MainloopSm90TmaGmmaWarpSpecializedILi4ENS5_IJNS4_1CILi1EEESB_SB_EEENS1_32KernelTmaWarpSpecializedPingpongEEENS5_IJNSA_ILi64EEESF_NSA_ILi32EEEEEENS_6half_tENS5_IJlSB_lEEESI_SJ_NS4_8TiledMMAINS4_8MMA_AtomIJNS4_4SM904GMMA25MMA_64x64x16_F32F16F16_SSILNSN_5MajorE0ELSP_0ELNSN_7ScaleInE1ELSQ_1EEEEEENS4_6LayoutISC_NS5_IJNSA_ILi0EEESU_SU_EEEEENS5_IJNS4_10UnderscoreESX_SX_EEEEENS4_13SM90_TMA_LOADENS4_14ComposedLayoutINS4_7SwizzleILi2ELi4ELi3EEENS4_18smem_ptr_flag_bitsILi16EEENST_INS5_IJNSA_ILi8EEESG_EEENS5_IJSG_SB_EEEEEEEvNS4_8identityES10_S1A_vS1B_EENS_8epilogue10collective6detail29Sm90TmaWarpSpecializedAdapterINS1E_15DefaultEpilogueISI_SJ_SJ_NS1D_6thread17LinearCombinationISI_Li1EffLNS1I_9ScaleType4KindE0ELNS_15FloatRoundStyleE2ESI_EENS1_15EpilogueDefaultEEEEEvvEEEEvNT_6ParamsE,"ax",@progbits
	.align	128
.text._ZN7cutlass13device_kernelINS_4gemm6kernel13GemmUniversalIN4cute5tupleIJiiiiEEENS1_10collective13CollectiveMmaINS1_34MainloopSm90TmaGmmaWarpSpecializedILi4ENS5_IJNS4_1CILi1EEESB_SB_EEENS1_32KernelTmaWarpSpecializedPingpongEEENS5_IJNSA_ILi64EEESF_NSA_ILi32EEEEEENS_6half_tENS5_IJlSB_lEEESI_SJ_NS4_8TiledMMAINS4_8MMA_AtomIJNS4_4SM904GMMA25MMA_64x64x16_F32F16F16_SSILNSN_5MajorE0ELSP_0ELNSN_7ScaleInE1ELSQ_1EEEEEENS4_6LayoutISC_NS5_IJNSA_ILi0EEESU_SU_EEEEENS5_IJNS4_10UnderscoreESX_SX_EEEEENS4_13SM90_TMA_LOADENS4_14ComposedLayoutINS4_7SwizzleILi2ELi4ELi3EEENS4_18smem_ptr_flag_bitsILi16EEENST_INS5_IJNSA_ILi8EEESG_EEENS5_IJSG_SB_EEEEEEEvNS4_8identityES10_S1A_vS1B_EENS_8epilogue10collective6detail29Sm90TmaWarpSpecializedAdapterINS1E_15DefaultEpilogueISI_SJ_SJ_NS1D_6thread17LinearCombinationISI_Li1EffLNS1I_9ScaleType4KindE0ELNS_15FloatRoundStyleE2ESI_EENS1_15EpilogueDefaultEEEEEvvEEEEvNT_6ParamsE:
        .type           _ZN7cutlass13device_kernelINS_4gemm6kernel13GemmUniversalIN4cute5tupleIJiiiiEEENS1_10collective13CollectiveMmaINS1_34MainloopSm90TmaGmmaWarpSpecializedILi4ENS5_IJNS4_1CILi1EEESB_SB_EEENS1_32KernelTmaWarpSpecializedPingpongEEENS5_IJNSA_ILi64EEESF_NSA_ILi32EEEEEENS_6half_tENS5_IJlSB_lEEESI_SJ_NS4_8TiledMMAINS4_8MMA_AtomIJNS4_4SM904GMMA25MMA_64x64x16_F32F16F16_SSILNSN_5MajorE0ELSP_0ELNSN_7ScaleInE1ELSQ_1EEEEEENS4_6LayoutISC_NS5_IJNSA_ILi0EEESU_SU_EEEEENS5_IJNS4_10UnderscoreESX_SX_EEEEENS4_13SM90_TMA_LOADENS4_14ComposedLayoutINS4_7SwizzleILi2ELi4ELi3EEENS4_18smem_ptr_flag_bitsILi16EEENST_INS5_IJNSA_ILi8EEESG_EEENS5_IJSG_SB_EEEEEEEvNS4_8identityES10_S1A_vS1B_EENS_8epilogue10collective6detail29Sm90TmaWarpSpecializedAdapterINS1E_15DefaultEpilogueISI_SJ_SJ_NS1D_6thread17LinearCombinationISI_Li1EffLNS1I_9ScaleType4KindE0ELNS_15FloatRoundStyleE2ESI_EENS1_15EpilogueDefaultEEEEEvvEEEEvNT_6ParamsE,@function
        .size           _ZN7cutlass13device_kernelINS_4gemm6kernel13GemmUniversalIN4cute5tupleIJiiiiEEENS1_10collective13CollectiveMmaINS1_34MainloopSm90TmaGmmaWarpSpecializedILi4ENS5_IJNS4_1CILi1EEESB_SB_EEENS1_32KernelTmaWarpSpecializedPingpongEEENS5_IJNSA_ILi64EEESF_NSA_ILi32EEEEEENS_6half_tENS5_IJlSB_lEEESI_SJ_NS4_8TiledMMAINS4_8MMA_AtomIJNS4_4SM904GMMA25MMA_64x64x16_F32F16F16_SSILNSN_5MajorE0ELSP_0ELNSN_7ScaleInE1ELSQ_1EEEEEENS4_6LayoutISC_NS5_IJNSA_ILi0EEESU_SU_EEEEENS5_IJNS4_10UnderscoreESX_SX_EEEEENS4_13SM90_TMA_LOADENS4_14ComposedLayoutINS4_7SwizzleILi2ELi4ELi3EEENS4_18smem_ptr_flag_bitsILi16EEENST_INS5_IJNSA_ILi8EEESG_EEENS5_IJSG_SB_EEEEEEEvNS4_8identityES10_S1A_vS1B_EENS_8epilogue10collective6detail29Sm90TmaWarpSpecializedAdapterINS1E_15DefaultEpilogueISI_SJ_SJ_NS1D_6thread17LinearCombinationISI_Li1EffLNS1I_9ScaleType4KindE0ELNS_15FloatRoundStyleE2ESI_EENS1_15EpilogueDefaultEEEEEvvEEEEvNT_6ParamsE,(.L_x_132 - _ZN7cutlass13device_kernelINS_4gemm6kernel13GemmUniversalIN4cute5tupleIJiiiiEEENS1_10collective13CollectiveMmaINS1_34MainloopSm90TmaGmmaWarpSpecializedILi4ENS5_IJNS4_1CILi1EEESB_SB_EEENS1_32KernelTmaWarpSpecializedPingpongEEENS5_IJNSA_ILi64EEESF_NSA_ILi32EEEEEENS_6half_tENS5_IJlSB_lEEESI_SJ_NS4_8TiledMMAINS4_8MMA_AtomIJNS4_4SM904GMMA25MMA_64x64x16_F32F16F16_SSILNSN_5MajorE0ELSP_0ELNSN_7ScaleInE1ELSQ_1EEEEEENS4_6LayoutISC_NS5_IJNSA_ILi0EEESU_SU_EEEEENS5_IJNS4_10UnderscoreESX_SX_EEEEENS4_13SM90_TMA_LOADENS4_14ComposedLayoutINS4_7SwizzleILi2ELi4ELi3EEENS4_18smem_ptr_flag_bitsILi16EEENST_INS5_IJNSA_ILi8EEESG_EEENS5_IJSG_SB_EEEEEEEvNS4_8identityES10_S1A_vS1B_EENS_8epilogue10collective6detail29Sm90TmaWarpSpecializedAdapterINS1E_15DefaultEpilogueISI_SJ_SJ_NS1D_6thread17LinearCombinationISI_Li1EffLNS1I_9ScaleType4KindE0ELNS_15FloatRoundStyleE2ESI_EENS1_15EpilogueDefaultEEEEEvvEEEEvNT_6ParamsE)
        .other          _ZN7cutlass13device_kernelINS_4gemm6kernel13GemmUniversalIN4cute5tupleIJiiiiEEENS1_10collective13CollectiveMmaINS1_34MainloopSm90TmaGmmaWarpSpecializedILi4ENS5_IJNS4_1CILi1EEESB_SB_EEENS1_32KernelTmaWarpSpecializedPingpongEEENS5_IJNSA_ILi64EEESF_NSA_ILi32EEEEEENS_6half_tENS5_IJlSB_lEEESI_SJ_NS4_8TiledMMAINS4_8MMA_AtomIJNS4_4SM904GMMA25MMA_64x64x16_F32F16F16_SSILNSN_5MajorE0ELSP_0ELNSN_7ScaleInE1ELSQ_1EEEEEENS4_6LayoutISC_NS5_IJNSA_ILi0EEESU_SU_EEEEENS5_IJNS4_10UnderscoreESX_SX_EEEEENS4_13SM90_TMA_LOADENS4_14ComposedLayoutINS4_7SwizzleILi2ELi4ELi3EEENS4_18smem_ptr_flag_bitsILi16EEENST_INS5_IJNSA_ILi8EEESG_EEENS5_IJSG_SB_EEEEEEEvNS4_8identityES10_S1A_vS1B_EENS_8epilogue10collective6detail29Sm90TmaWarpSpecializedAdapterINS1E_15DefaultEpilogueISI_SJ_SJ_NS1D_6thread17LinearCombinationISI_Li1EffLNS1I_9ScaleType4KindE0ELNS_15FloatRoundStyleE2ESI_EENS1_15EpilogueDefaultEEEEEvvEEEEvNT_6ParamsE,@"STO_CUDA_ENTRY STV_DEFAULT"
_ZN7cutlass13device_kernelINS_4gemm6kernel13GemmUniversalIN4cute5tupleIJiiiiEEENS1_10collective13CollectiveMmaINS1_34MainloopSm90TmaGmmaWarpSpecializedILi4ENS5_IJNS4_1CILi1EEESB_SB_EEENS1_32KernelTmaWarpSpecializedPingpongEEENS5_IJNSA_ILi64EEESF_NSA_ILi32EEEEEENS_6half_tENS5_IJlSB_lEEESI_SJ_NS4_8TiledMMAINS4_8MMA_AtomIJNS4_4SM904GMMA25MMA_64x64x16_F32F16F16_SSILNSN_5MajorE0ELSP_0ELNSN_7ScaleInE1ELSQ_1EEEEEENS4_6LayoutISC_NS5_IJNSA_ILi0EEESU_SU_EEEEENS5_IJNS4_10UnderscoreESX_SX_EEEEENS4_13SM90_TMA_LOADENS4_14ComposedLayoutINS4_7SwizzleILi2ELi4ELi3EEENS4_18smem_ptr_flag_bitsILi16EEENST_INS5_IJNSA_ILi8EEESG_EEENS5_IJSG_SB_EEEEEEEvNS4_8identityES10_S1A_vS1B_EENS_8epilogue10collective6detail29Sm90TmaWarpSpecializedAdapterINS1E_15DefaultEpilogueISI_SJ_SJ_NS1D_6thread17LinearCombinationISI_Li1EffLNS1I_9ScaleType4KindE0ELNS_15FloatRoundStyleE2ESI_EENS1_15EpilogueDefaultEEEEEvvEEEEvNT_6ParamsE:
[----:B------:R-:W0:Y:S01]  /*0000*/  LDC R1, c[0x0][0x28] ;  /* 0x00000a00ff017b82 */ /* 0x000e220000000800 */
[----:B------:R-:W1:Y:S01]  /*0010*/  S2R R4, SR_TID.X ;  /* 0x0000000000047919 */ /* 0x000e620000002100 */
[----:B------:R-:W-:Y:S01]  /*0020*/  ELECT P0, URZ, PT ;  /* 0x00000000003f782f */ /* 0x000fe20003800000 */
[----:B------:R-:W-:Y:S01]  /*0030*/  BSSY B0, `(.L_x_0) ;  /* 0x0000014000007945 */ /* 0x000fe20003800000 */
[----:B-1----:R-:W-:-:S05]  /*0040*/  SHF.R.U32.HI R0, RZ, 0x5, R4 ;  /* 0x00000005ff007819 */ /* 0x002fca0000011604 */
[----:B------:R-:W1:Y:S02]  /*0050*/  SHFL.IDX PT, R2, R0, RZ, 0x1f ;  /* 0x00001fff00027589 */ /* 0x000e6400000e0000 */
[----:B-1----:R-:W-:Y:S02]  /*0060*/  R2UR UR8, R2 ;  /* 0x00000000020872ca */ /* 0x002fe400000e0000 */
[----:B------:R-:W-:-:S05]  /*0070*/  SHF.R.U32.HI R2, RZ, 0x7, R4 ;  /* 0x00000007ff027819 */ /* 0x000fca0000011604 */
[----:B------:R1:W2:Y:S06]  /*0080*/  SHFL.IDX PT, R3, R2, RZ, 0x1f ;  /* 0x00001fff02037589 */ /* 0x0002ac00000e0000 */
[----:B------:R-:W-:Y:S02]  /*0090*/  USHF.R.S32.HI UR4, URZ, 0x1f, UR8 ;  /* 0x0000001f3f047899 */ /* 0x000fe40008011408 */
[----:B------:R-:W-:Y:S02]  /*00a0*/  ISETP.NE.OR P0, PT, RZ, UR8, !P0 ;  /* 0x00000008ff007c0c */ /* 0x000fe4000c705670 */
[----:B------:R-:W-:-:S04]  /*00b0*/  ULEA.HI UR4, UR4, UR8, URZ, 0x2 ;  /* 0x0000000804047291 */ /* 0x000fc8000f8f103f */
[----:B------:R-:W-:-:S04]  /*00c0*/  ULOP3.LUT UR4, UR4, 0xfffffffc, URZ, 0xc0, !UPT ;  /* 0xfffffffc04047892 */ /* 0x000fc8000f8ec03f */
[----:B------:R-:W-:-:S03]  /*00d0*/  UIADD3 UR8, UR8, -UR4, URZ ;  /* 0x8000000408087290 */ /* 0x000fc6000fffe03f */
[----:B01----:R-:W-:Y:S09]  /*00e0*/  @P0 BRA `(.L_x_1) ;  /* 0x0000000000200947 */ /* 0x003ff20003800000 */
[----:B------:R-:W-:Y:S02]  /*00f0*/  ULDC.64 UR4, c[0x0][0x198] ;  /* 0x0000660000047ab9 */ /* 0x000fe40000000a00 */
[----:B------:R-:W-:Y:S02]  /*0100*/  UIADD3 UR6, UP0, UR4, 0xf0, URZ ;  /* 0x000000f004067890 */ /* 0x000fe4000ff1e03f */
[----:B------:R-:W-:Y:S02]  /*0110*/  UIADD3 UR4, UP1, UR4, 0x1f0, URZ ;  /* 0x000001f004047890 */ /* 0x000fe4000ff3e03f */
[----:B------:R-:W-:Y:S02]  /*0120*/  UIADD3.X UR7, URZ, UR5, URZ, UP0, !UPT ;  /* 0x000000053f077290 */ /* 0x000fe400087fe43f */
[----:B------:R-:W-:-:S07]  /*0130*/  UIADD3.X UR5, URZ, UR5, URZ, UP1, !UPT ;  /* 0x000000053f057290 */ /* 0x000fce0008ffe43f */
[----:B------:R0:W-:Y:S02]  /*0140*/  UTMACCTL.PF [UR6] ;  /* 0x00000000060079b9 */ /* 0x0001e40008040000 */
[----:B------:R0:W-:Y:S02]  /*0150*/  UTMACCTL.PF [UR4] ;  /* 0x00000000040079b9 */ /* 0x0001e40008040000 */
[----:B0-----:R-:W-:Y:S01]  /*0160*/  NOP ;  /* 0x0000000000007918 */ /* 0x001fe20000000000 */
.L_x_1:
[----:B------:R-:W-:Y:S05]  /*0170*/  BSYNC B0 ;  /* 0x0000000000007941 */ /* 0x000fea0003800000 */
.L_x_0:
[----:B------:R-:W0:Y:S01]  /*0180*/  SHFL.IDX PT, R5, R0, RZ, 0x1f ;  /* 0x00001fff00057589 */ /* 0x000e2200000e0000 */
[----:B--2---:R-:W-:Y:S01]  /*0190*/  R2UR UR15, R3 ;  /* 0x00000000030f72ca */ /* 0x004fe200000e0000 */
[----:B------:R-:W-:-:S04]  /*01a0*/  UISETP.NE.AND UP0, UPT, UR8, 0x3, UPT ;  /* 0x000000030800788c */ /* 0x000fc8000bf05270 */
[----:B------:R-:W-:-:S08]  /*01b0*/  UISETP.EQ.OR UP0, UPT, UR8, URZ, !UP0 ;  /* 0x0000003f0800728c */ /* 0x000fd0000c702670 */
[----:B------:R-:W-:Y:S02]  /*01c0*/  UIADD3 UR18, UR15, -0x1, URZ ;  /* 0xffffffff0f127890 */ /* 0x000fe4000fffe03f */
[----:B------:R-:W-:Y:S02]  /*01d0*/  UISETP.EQ.AND UP0, UPT, UR15, URZ, UP0 ;  /* 0x0000003f0f00728c */ /* 0x000fe40008702270 */
[----:B------:R-:W-:Y:S02]  /*01e0*/  UISETP.GE.U32.AND UP1, UPT, UR18, 0x2, UPT ;  /* 0x000000021200788c */ /* 0x000fe4000bf26070 */
[----:B------:R-:W-:Y:S01]  /*01f0*/  USEL UR36, URZ, 0x1, !UP0 ;  /* 0x000000013f247887 */ /* 0x000fe2000c000000 */
[----:B0-----:R-:W-:-:S03]  /*0200*/  ISETP.NE.AND P0, PT, R5, RZ, PT ;  /* 0x000000ff0500720c */ /* 0x001fc60003f05270 */
[----:B------:R-:W-:-:S10]  /*0210*/  USEL UR36, UR36, 0x2, UP1 ;  /* 0x0000000224247887 */ /* 0x000fd40008800000 */
[----:B------:R-:W-:Y:S05]  /*0220*/  @P0 BRA `(.L_x_2) ;  /* 0x0000000000580947 */ /* 0x000fea0003800000 */
[----:B------:R-:W0:Y:S01]  /*0230*/  S2UR UR9, SR_CgaCtaId ;  /* 0x00000000000979c3 */ /* 0x000e220000008800 */
[----:B------:R-:W-:Y:S01]  /*0240*/  UMOV UR4, 0x400 ;  /* 0x0000040000047882 */ /* 0x000fe20000000000 */
[----:B------:R-:W-:Y:S01]  /*0250*/  UMOV UR5, 0x1 ;  /* 0x0000000100057882 */ /* 0x000fe20000000000 */
[----:B------:R-:W-:Y:S01]  /*0260*/  UMOV UR6, 0x80 ;  /* 0x0000008000067882 */ /* 0x000fe20000000000 */
[----:B------:R-:W-:Y:S01]  /*0270*/  ELECT P0, URZ, PT ;  /* 0x00000000003f782f */ /* 0x000fe20003800000 */
[----:B------:R-:W-:-:S04]  /*0280*/  UIADD3 UR6, -UR6, 0x100000, URZ ;  /* 0x0010000006067890 */ /* 0x000fc8000fffe13f */
[----:B------:R-:W-:Y:S02]  /*0290*/  USHF.L.U32 UR7, UR6, 0xb, URZ ;  /* 0x0000000b06077899 */ /* 0x000fe4000800063f */
[----:B------:R-:W-:Y:S02]  /*02a0*/  USHF.L.U32 UR6, UR6, 0x1, URZ ;  /* 0x0000000106067899 */ /* 0x000fe4000800063f */
[----:B0-----:R-:W-:Y:S02]  /*02b0*/  ULEA UR9, UR9, UR4, 0x18 ;  /* 0x0000000409097291 */ /* 0x001fe4000f8ec03f */
[----:B------:R-:W-:-:S04]  /*02c0*/  UIADD3 UR4, -UR5, 0x100000, URZ ;  /* 0x0010000005047890 */ /* 0x000fc8000fffe13f */
[----:B------:R-:W-:Y:S02]  /*02d0*/  USHF.L.U32 UR5, UR4, 0xb, URZ ;  /* 0x0000000b04057899 */ /* 0x000fe4000800063f */
[----:B------:R-:W-:Y:S01]  /*02e0*/  USHF.L.U32 UR4, UR4, 0x1, URZ ;  /* 0x0000000104047899 */ /* 0x000fe2000800063f */
[----:B------:R-:W0:Y:S11]  /*02f0*/  FENCE.VIEW.ASYNC.S ;  /* 0x00000000000073c6 */ /* 0x000e360000000000 */
[----:B0-----:R0:W1:Y:S01]  /*0300*/  SYNCS.EXCH.64 URZ, [UR9], UR4 ;  /* 0x00000004093f75b2 */ /* 0x0010620008000100 */
[----:B------:R0:W2:Y:S01]  /*0310*/  SYNCS.EXCH.64 URZ, [UR9+0x20], UR6 ;  /* 0x00002006093f75b2 */ /* 0x0000a20008000100 */
[----:B------:R0:W3:Y:S01]  /*0320*/  SYNCS.EXCH.64 URZ, [UR9+0x8], UR4 ;  /* 0x00000804093f75b2 */ /* 0x0000e20008000100 */
[----:B------:R0:W4:Y:S01]  /*0330*/  SYNCS.EXCH.64 URZ, [UR9+0x28], UR6 ;  /* 0x00002806093f75b2 */ /* 0x0001220008000100 */
[----:B------:R0:W0:Y:S01]  /*0340*/  SYNCS.EXCH.64 URZ, [UR9+0x10], UR4 ;  /* 0x00001004093f75b2 */ /* 0x0000220008000100 */
[----:B------:R0:W0:Y:S01]  /*0350*/  SYNCS.EXCH.64 URZ, [UR9+0x30], UR6 ;  /* 0x00003006093f75b2 */ /* 0x0000220008000100 */
[----:B------:R0:W0:Y:S01]  /*0360*/  SYNCS.EXCH.64 URZ, [UR9+0x18], UR4 ;  /* 0x00001804093f75b2 */ /* 0x0000220008000100 */
[----:B------:R0:W0:Y:S01]  /*0370*/  SYNCS.EXCH.64 URZ, [UR9+0x38], UR6 ;  /* 0x00003806093f75b2 */ /* 0x0000220008000100 */
[----:B------:R-:W-:Y:S01]  /*0380*/  NOP ;  /* 0x0000000000007918 */ /* 0x000fe20000000000 */
.L_x_2:
[----:B------:R-:W5:Y:S01]  /*0390*/  SHFL.IDX PT, R5, R0, RZ, 0x1f ;  /* 0x00001fff00057589 */ /* 0x000f6200000e0000 */
[----:B------:R-:W-:Y:S01]  /*03a0*/  ELECT P0, URZ, PT ;  /* 0x00000000003f782f */ /* 0x000fe20003800000 */
[----:B------:R-:W-:Y:S01]  /*03b0*/  NOP ;  /* 0x0000000000007918 */ /* 0x000fe20000000000 */
[----:B------:R-:W-:Y:S01]  /*03c0*/  ELECT P1, URZ, PT ;  /* 0x00000000003f782f */ /* 0x000fe20003820000 */
[----:B------:R-:W1:Y:S01]  /*03d0*/  SHFL.IDX PT, R3, R0, RZ, 0x1f ;  /* 0x00001fff00037589 */ /* 0x000e6200000e0000 */
[----:B0-----:R-:W-:Y:S01]  /*03e0*/  UMOV UR4, 0x20 ;  /* 0x0000002000047882 */ /* 0x001fe20000000000 */
[----:B------:R-:W-:Y:S01]  /*03f0*/  UMOV UR12, 0x80 ;  /* 0x00000080000c7882 */ /* 0x000fe20000000000 */
[----:B------:R-:W-:Y:S01]  /*0400*/  NOP ;  /* 0x0000000000007918 */ /* 0x000fe20000000000 */
[----:B------:R0:W0:Y:S01]  /*0410*/  SHFL.IDX PT, R0, R2, RZ, 0x1f ;  /* 0x00001fff02007589 */ /* 0x00002200000e0000 */
[----:B------:R-:W-:Y:S01]  /*0420*/  ULDC.64 UR52, c[0x0][0x208] ;  /* 0x0000820000347ab9 */ /* 0x000fe20000000a00 */
[----:B-----5:R-:W-:-:S02]  /*0430*/  ISETP.NE.OR P0, PT, R5, RZ, !P0 ;  /* 0x000000ff0500720c */ /* 0x020fc40004705670 */
[----:B-1----:R-:W-:Y:S02]  /*0440*/  ISETP.NE.OR P1, PT, R3, RZ, !P1 ;  /* 0x000000ff0300720c */ /* 0x002fe40004f25670 */
[----:B------:R-:W-:-:S04]  /*0450*/  SHF.R.S32.HI R3, RZ, 0x1f, R4 ;  /* 0x0000001fff037819 */ /* 0x000fc80000011404 */
[----:B------:R-:W-:-:S05]  /*0460*/  LEA.HI R3, R3, R4, RZ, 0x7 ;  /* 0x0000000403037211 */ /* 0x000fca00078f38ff */
[----:B------:R-:W-:Y:S01]  /*0470*/  VOTEU.ALL UP0, P0 ;  /* 0x00000000003f7886 */ /* 0x000fe20000000000 */
[----:B------:R-:W-:Y:S01]  /*0480*/  LOP3.LUT R3, R3, 0xffffff80, RZ, 0xc0, !PT ;  /* 0xffffff8003037812 */ /* 0x000fe200078ec0ff */
[----:B------:R-:W-:-:S03]  /*0490*/  VOTEU.ALL UP1, P1 ;  /* 0x00000000003f7886 */ /* 0x000fc60000820000 */
[----:B------:R-:W1:Y:S01]  /*04a0*/  @!UP0 S2UR UR7, SR_CgaCtaId ;  /* 0x00000000000789c3 */ /* 0x000e620000008800 */
[----:B------:R-:W-:Y:S01]  /*04b0*/  @!UP0 UMOV UR6, 0x400 ;  /* 0x0000040000068882 */ /* 0x000fe20000000000 */
[----:B------:R-:W-:-:S04]  /*04c0*/  @!UP0 UIADD3 UR4, -UR4, 0x100000, URZ ;  /* 0x0010000004048890 */ /* 0x000fc8000fffe13f */
[----:B------:R-:W-:Y:S02]  /*04d0*/  @!UP0 USHF.L.U32 UR5, UR4, 0xb, URZ ;  /* 0x0000000b04058899 */ /* 0x000fe4000800063f */
[----:B------:R-:W-:Y:S01]  /*04e0*/  @!UP0 USHF.L.U32 UR4, UR4, 0x1, URZ ;  /* 0x0000000104048899 */ /* 0x000fe2000800063f */
[----:B------:R-:W-:Y:S01]  /*04f0*/  IMAD.IADD R3, R4, 0x1, -R3 ;  /* 0x0000000104037824 */ /* 0x000fe200078e0a03 */
[----:B------:R-:W-:Y:S01]  /*0500*/  @!UP1 UMOV UR10, 0x400 ;  /* 0x00000400000a9882 */ /* 0x000fe20000000000 */
[----:B------:R-:W-:Y:S01]  /*0510*/  VOTEU.ALL UP2, P1 ;  /* 0x00000000003f7886 */ /* 0x000fe20000840000 */
[----:B------:R-:W-:Y:S01]  /*0520*/  VOTEU.ALL UP3, P1 ;  /* 0x00000000003f7886 */ /* 0x000fe20000860000 */
[----:B------:R-:W-:Y:S01]  /*0530*/  VOTEU.ALL UP4, P1 ;  /* 0x00000000003f7886 */ /* 0x000fe20000880000 */
[----:B------:R-:W5:Y:S01]  /*0540*/  @!UP1 S2UR UR11, SR_CgaCtaId ;  /* 0x00000000000b99c3 */ /* 0x000f620000008800 */
[----:B------:R-:W-:Y:S01]  /*0550*/  VOTEU.ALL UP5, P1 ;  /* 0x00000000003f7886 */ /* 0x000fe200008a0000 */
[----:B------:R-:W-:Y:S01]  /*0560*/  ISETP.NE.AND P1, PT, RZ, UR15, PT ;  /* 0x0000000fff007c0c */ /* 0x000fe2000bf25270 */
[----:B-1----:R-:W-:-:S02]  /*0570*/  @!UP0 ULEA UR9, UR7, UR6, 0x18 ;  /* 0x0000000607098291 */ /* 0x002fc4000f8ec03f */
[----:B------:R-:W-:-:S04]  /*0580*/  @!UP1 UIADD3 UR6, -UR12, 0x100000, URZ ;  /* 0x001000000c069890 */ /* 0x000fc8000fffe13f */
[----:B------:R-:W-:Y:S02]  /*0590*/  @!UP1 USHF.L.U32 UR7, UR6, 0xb, URZ ;  /* 0x0000000b06079899 */ /* 0x000fe4000800063f */
[----:B------:R-:W-:Y:S01]  /*05a0*/  @!UP1 USHF.L.U32 UR6, UR6, 0x1, URZ ;  /* 0x0000000106069899 */ /* 0x000fe2000800063f */
[----:B------:R-:W-:Y:S01]  /*05b0*/  VOTEU.ALL UP0, P0 ;  /* 0x00000000003f7886 */ /* 0x000fe20000000000 */
[----:B-----5:R-:W-:Y:S01]  /*05c0*/  @!UP1 ULEA UR10, UR11, UR10, 0x18 ;  /* 0x0000000a0b0a9291 */ /* 0x020fe2000f8ec03f */
[----:B------:R-:W-:Y:S01]  /*05d0*/  VOTEU.ALL UP1, P0 ;  /* 0x00000000003f7886 */ /* 0x000fe20000020000 */
[----:B------:R-:W1:Y:S02]  /*05e0*/  FENCE.VIEW.ASYNC.S ;  /* 0x00000000000073c6 */ /* 0x000e640000000000 */
[----:B-1----:R-:W2:Y:S02]  /*05f0*/  @!UP0 SYNCS.EXCH.64 URZ, [UR9+0x70], UR4 ;  /* 0x00007004093f85b2 */ /* 0x002ea40008000100 */
[----:B------:R1:W2:Y:S01]  /*0600*/  @!UP1 SYNCS.EXCH.64 URZ, [UR9+0x78], UR4 ;  /* 0x00007804093f95b2 */ /* 0x0002a20008000100 */
[----:B------:R-:W-:Y:S01]  /*0610*/  NOP ;  /* 0x0000000000007918 */ /* 0x000fe20000000000 */
[----:B-1----:R-:W-:-:S02]  /*0620*/  ULDC.64 UR4, c[0x0][0x598] ;  /* 0x0001660000047ab9 */ /* 0x002fc40000000a00 */
[----:B------:R-:W-:Y:S02]  /*0630*/  ISETP.NE.U32.AND P0, PT, RZ, UR4, PT ;  /* 0x00000004ff007c0c */ /* 0x000fe4000bf05070 */
[----:B------:R1:W2:Y:S02]  /*0640*/  @!UP2 SYNCS.EXCH.64 URZ, [UR10+0x50], UR6 ;  /* 0x000050060a3fa5b2 */ /* 0x0002a40008000100 */
[----:B------:R-:W-:Y:S01]  /*0650*/  ISETP.NE.AND.EX P0, PT, RZ, UR5, PT, P0 ;  /* 0x00000005ff007c0c */ /* 0x000fe2000bf05300 */
[----:B------:R1:W2:Y:S01]  /*0660*/  @!UP3 SYNCS.EXCH.64 URZ, [UR10+0x58], UR6 ;  /* 0x000058060a3fb5b2 */ /* 0x0002a20008000100 */
[----:B------:R1:W2:Y:S01]  /*0670*/  @!UP4 SYNCS.EXCH.64 URZ, [UR10+0x60], UR6 ;  /* 0x000060060a3fc5b2 */ /* 0x0002a20008000100 */
[----:B------:R1:W2:Y:S01]  /*0680*/  @!UP5 SYNCS.EXCH.64 URZ, [UR10+0x68], UR6 ;  /* 0x000068060a3fd5b2 */ /* 0x0002a20008000100 */
[----:B------:R-:W-:Y:S01]  /*0690*/  NOP ;  /* 0x0000000000007918 */ /* 0x000fe20000000000 */
[----:B--234-:R-:W-:Y:S08]  /*06a0*/  BAR.SYNC.DEFER_BLOCKING 0x0 ;  /* 0x0000000000007b1d */ /* 0x01cff00000010000 */
[----:B01----:R-:W-:Y:S05]  /*06b0*/  @!P0 BRA `(.L_x_3) ;  /* 0x00000000001c8947 */ /* 0x003fea0003800000 */
[----:B------:R-:W0:Y:S02]  /*06c0*/  LDC.64 R6, c[0x0][0x598] ;  /* 0x00016600ff067b82 */ /* 0x000e240000000a00 */
[----:B0-----:R-:W2:Y:S02]  /*06d0*/  LDG.E.64 R6, desc[UR52][R6.64] ;  /* 0x0000003406067981 */ /* 0x001ea4000c1e1b00 */
[----:B--2---:R-:W-:-:S04]  /*06e0*/  ISETP.NE.U32.AND P0, PT, R6, RZ, PT ;  /* 0x000000ff0600720c */ /* 0x004fc80003f05070 */
[----:B------:R-:W-:-:S13]  /*06f0*/  ISETP.NE.AND.EX P0, PT, R7, RZ, PT, P0 ;  /* 0x000000ff0700720c */ /* 0x000fda0003f05300 */
[----:B------:R-:W-:Y:S05]  /*0700*/  @!P0 BRA `(.L_x_3) ;  /* 0x0000000000088947 */ /* 0x000fea0003800000 */
[----:B------:R1:W5:Y:S01]  /*0710*/  LD.E R22, desc[UR52][R6.64] ;  /* 0x0000003406167980 */ /* 0x000362000c101900 */
[----:B------:R-:W-:Y:S05]  /*0720*/  BRA `(.L_x_4) ;  /* 0x0000000000247947 */ /* 0x000fea0003800000 */
.L_x_3:
[----:B------:R-:W-:Y:S02]  /*0730*/  ULDC.64 UR4, c[0x0][0x588] ;  /* 0x0001620000047ab9 */ /* 0x000fe40000000a00 */
[----:B------:R-:W-:-:S04]  /*0740*/  ISETP.NE.U32.AND P0, PT, RZ, UR4, PT ;  /* 0x00000004ff007c0c */ /* 0x000fc8000bf05070 */
[----:B------:R-:W-:-:S13]  /*0750*/  ISETP.NE.AND.EX P0, PT, RZ, UR5, PT, P0 ;  /* 0x00000005ff007c0c */ /* 0x000fda000bf05300 */
[----:B------:R-:W-:Y:S05]  /*0760*/  @!P0 BRA `(.L_x_5) ;  /* 0x00000000000c8947 */ /* 0x000fea0003800000 */
[----:B------:R-:W0:Y:S02]  /*0770*/  LDC.64 R22, c[0x0][0x588] ;  /* 0x00016200ff167b82 */ /* 0x000e240000000a00 */
[----:B0-----:R0:W5:Y:S01]  /*0780*/  LDG.E R22, desc[UR52][R22.64] ;  /* 0x0000003416167981 */ /* 0x001162000c1e1900 */
[----:B------:R-:W-:Y:S05]  /*0790*/  BRA `(.L_x_4) ;  /* 0x0000000000087947 */ /* 0x000fea0003800000 */
.L_x_5:
[----:B------:R-:W-:Y:S02]  /*07a0*/  ULDC UR4, c[0x0][0x580] ;  /* 0x0001600000047ab9 */ /* 0x000fe40000000800 */
[----:B------:R-:W-:-:S07]  /*07b0*/  IMAD.U32 R22, RZ, RZ, UR4 ;  /* 0x00000004ff167e24 */ /* 0x000fce000f8e00ff */
.L_x_4:
[----:B------:R-:W-:Y:S02]  /*07c0*/  ULDC.64 UR4, c[0x0][0x5a0] ;  /* 0x0001680000047ab9 */ /* 0x000fe40000000a00 */
[----:B------:R-:W-:-:S04]  /*07d0*/  ISETP.NE.U32.AND P0, PT, RZ, UR4, PT ;  /* 0x00000004ff007c0c */ /* 0x000fc8000bf05070 */
[----:B------:R-:W-:-:S13]  /*07e0*/  ISETP.NE.AND.EX P0, PT, RZ, UR5, PT, P0 ;  /* 0x00000005ff007c0c */ /* 0x000fda000bf05300 */
[----:B------:R-:W-:Y:S05]  /*07f0*/  @!P0 BRA `(.L_x_6) ;  /* 0x00000000001c8947 */ /* 0x000fea0003800000 */
[----:B-1----:R-:W1:Y:S02]  /*0800*/  LDC.64 R6, c[0x0][0x5a0] ;  /* 0x00016800ff067b82 */ /* 0x002e640000000a00 */
[----:B-1----:R-:W2:Y:S02]  /*0810*/  LDG.E.64 R6, desc[UR52][R6.64] ;  /* 0x0000003406067981 */ /* 0x002ea4000c1e1b00 */
[----:B--2---:R-:W-:-:S04]  /*0820*/  ISETP.NE.U32.AND P0, PT, R6, RZ, PT ;  /* 0x000000ff0600720c */ /* 0x004fc80003f05070 */
[----:B------:R-:W-:-:S13]  /*0830*/  ISETP.NE.AND.EX P0, PT, R7, RZ, PT, P0 ;  /* 0x000000ff0700720c */ /* 0x000fda0003f05300 */
[----:B------:R-:W-:Y:S05]  /*0840*/  @!P0 BRA `(.L_x_6) ;  /* 0x0000000000088947 */ /* 0x000fea0003800000 */
[----:B0-----:R2:W5:Y:S01]  /*0850*/  LD.E R23, desc[UR52][R6.64] ;  /* 0x0000003406177980 */ /* 0x001562000c101900 */
[----:B------:R-:W-:Y:S05]  /*0860*/  BRA `(.L_x_7) ;  /* 0x0000000000247947 */ /* 0x000fea0003800000 */
.L_x_6:
[----:B------:R-:W-:Y:S02]  /*0870*/  ULDC.64 UR4, c[0x0][0x590] ;  /* 0x0001640000047ab9 */ /* 0x000fe40000000a00 */
[----:B------:R-:W-:-:S04]  /*0880*/  ISETP.NE.U32.AND P0, PT, RZ, UR4, PT ;  /* 0x00000004ff007c0c */ /* 0x000fc8000bf05070 */
[----:B------:R-:W-:-:S13]  /*0890*/  ISETP.NE.AND.EX P0, PT, RZ, UR5, PT, P0 ;  /* 0x00000005ff007c0c */ /* 0x000fda000bf05300 */
[----:B------:R-:W-:Y:S05]  /*08a0*/  @!P0 BRA `(.L_x_8) ;  /* 0x00000000000c8947 */ /* 0x000fea0003800000 */
[----:B-1----:R-:W0:Y:S02]  /*08b0*/  LDC.64 R6, c[0x0][0x590] ;  /* 0x00016400ff067b82 */ /* 0x002e240000000a00 */
[----:B0-----:R0:W5:Y:S01]  /*08c0*/  LDG.E R23, desc[UR52][R6.64] ;  /* 0x0000003406177981 */ /* 0x001162000c1e1900 */
[----:B------:R-:W-:Y:S05]  /*08d0*/  BRA `(.L_x_7) ;  /* 0x0000000000087947 */ /* 0x000fea0003800000 */
.L_x_8:
[----:B------:R-:W-:Y:S02]  /*08e0*/  ULDC UR4, c[0x0][0x584] ;  /* 0x0001610000047ab9 */ /* 0x000fe40000000800 */
[----:B0-----:R-:W-:-:S07]  /*08f0*/  IMAD.U32 R23, RZ, RZ, UR4 ;  /* 0x00000004ff177e24 */ /* 0x001fce000f8e00ff */
.L_x_7:
[----:B------:R-:W3:Y:S01]  /*0900*/  S2UR UR10, SR_CTAID.Y ;  /* 0x00000000000a79c3 */ /* 0x000ee20000002600 */
[----:B------:R-:W-:Y:S01]  /*0910*/  ULDC UR5, c[0x0][0x65c] ;  /* 0x0001970000057ab9 */ /* 0x000fe20000000800 */
[----:B------:R-:W-:Y:S01]  /*0920*/  UISETP.NE.AND UP0, UPT, UR15, 0x2, UPT ;  /* 0x000000020f00788c */ /* 0x000fe2000bf05270 */
[----:B------:R-:W-:Y:S01]  /*0930*/  PRMT R5, RZ, 0x7610, R5 ;  /* 0x00007610ff057816 */ /* 0x000fe20000000005 */
[----:B------:R-:W-:Y:S01]  /*0940*/  UISETP.NE.AND UP2, UPT, UR5, 0x1, UPT ;  /* 0x000000010500788c */ /* 0x000fe2000bf45270 */
[----:B------:R-:W-:Y:S02]  /*0950*/  IMAD.MOV.U32 R18, RZ, RZ, -0x1 ;  /* 0xffffffffff127424 */ /* 0x000fe400078e00ff */
[----:B------:R-:W-:Y:S01]  /*0960*/  IMAD.MOV.U32 R19, RZ, RZ, -0x1 ;  /* 0xffffffffff137424 */ /* 0x000fe200078e00ff */
[----:B------:R-:W4:Y:S01]  /*0970*/  S2UR UR4, SR_CTAID.X ;  /* 0x00000000000479c3 */ /* 0x000f220000002500 */
[----:B------:R-:W-:-:S06]  /*0980*/  UP2UR UR38, UPR, URZ, 0x4 ;  /* 0x000000043f267883 */ /* 0x000fcc0008000000 */
[----:B------:R-:W-:Y:S01]  /*0990*/  @UP2 ULDC UR12, c[0x0][0x10] ;  /* 0x00000400000c2ab9 */ /* 0x000fe20000000800 */
[----:B------:R-:W-:Y:S01]  /*09a0*/  @UP2 UMOV UR7, URZ ;  /* 0x0000003f00072c82 */ /* 0x000fe20008000000 */
[----:B------:R-:W-:Y:S01]  /*09b0*/  @UP2 UMOV UR5, URZ ;  /* 0x0000003f00052c82 */ /* 0x000fe20008000000 */
[----:B012---:R-:W0:Y:S01]  /*09c0*/  LDC.64 R6, c[0x0][0x650] ;  /* 0x00019400ff067b82 */ /* 0x007e220000000a00 */
[----:B---3--:R-:W-:Y:S02]  /*09d0*/  @UP2 UMOV UR9, UR10 ;  /* 0x0000000a00092c82 */ /* 0x008fe40008000000 */
[----:B------:R-:W-:Y:S01]  /*09e0*/  @UP2 UMOV UR6, UR9 ;  /* 0x0000000900062c82 */ /* 0x000fe20008000000 */
[----:B------:R-:W-:Y:S01]  /*09f0*/  @!UP2 UMOV UR9, UR10 ;  /* 0x0000000a0009ac82 */ /* 0x000fe20008000000 */
[----:B----4-:R-:W-:-:S03]  /*0a00*/  @UP2 UIMAD.WIDE.U32 UR12, UR4, UR12, UR6 ;  /* 0x0000000c040c22a5 */ /* 0x010fc6000f8e0006 */
[----:B------:R-:W-:Y:S01]  /*0a10*/  @!UP2 ULDC UR6, c[0x0][0xc] ;  /* 0x000003000006aab9 */ /* 0x000fe20000000800 */
[----:B------:R-:W-:Y:S01]  /*0a20*/  @UP2 UIADD3 UR14, UR13, UR5, URZ ;  /* 0x000000050d0e2290 */ /* 0x000fe2000fffe03f */
[----:B------:R-:W-:Y:S02]  /*0a30*/  ULDC UR10, c[0x0][0xc] ;  /* 0x00000300000a7ab9 */ /* 0x000fe40000000800 */
[----:B------:R-:W-:Y:S01]  /*0a40*/  UMOV UR5, URZ ;  /* 0x0000003f00057c82 */ /* 0x000fe20008000000 */
[----:B------:R-:W-:Y:S01]  /*0a50*/  ULDC UR11, c[0x0][0x10] ;  /* 0x00000400000b7ab9 */ /* 0x000fe20000000800 */
[----:B------:R-:W-:Y:S02]  /*0a60*/  @!UP2 UIMAD.WIDE.U32 UR6, UR6, UR9, UR4 ;  /* 0x000000090606a2a5 */ /* 0x000fe4000f8e0004 */
[----:B------:R-:W-:Y:S01]  /*0a70*/  UIMAD.WIDE.U32 UR10, UR10, UR11, URZ ;  /* 0x0000000b0a0a72a5 */ /* 0x000fe2000f8e003f */
[----:B------:R-:W-:-:S03]  /*0a80*/  ULDC UR13, c[0x0][0x14] ;  /* 0x00000500000d7ab9 */ /* 0x000fc60000000800 */
[----:B------:R-:W-:Y:S02]  /*0a90*/  UIMAD.WIDE.U32 UR50, UR10, UR13, URZ ;  /* 0x0000000d0a3272a5 */ /* 0x000fe4000f8e003f */
[----:B------:R-:W-:Y:S01]  /*0aa0*/  UIMAD UR37, UR11, UR13, URZ ;  /* 0x0000000d0b2572a4 */ /* 0x000fe2000f8e023f */
[----:B------:R-:W-:Y:S01]  /*0ab0*/  @!UP2 UMOV UR12, UR6 ;  /* 0x00000006000cac82 */ /* 0x000fe20008000000 */
[----:B------:R-:W-:Y:S02]  /*0ac0*/  @!UP2 UMOV UR14, UR7 ;  /* 0x00000007000eac82 */ /* 0x000fe40008000000 */
[----:B------:R-:W-:Y:S02]  /*0ad0*/  UIADD3 UR37, UR51, UR37, URZ ;  /* 0x0000002533257290 */ /* 0x000fe4000fffe03f */
[----:B------:R-:W-:-:S04]  /*0ae0*/  UIADD3 UR6, UP1, UR12, UR50, URZ ;  /* 0x000000320c067290 */ /* 0x000fc8000ff3e03f */
[----:B------:R-:W-:Y:S02]  /*0af0*/  UIADD3.X UR7, UR14, UR37, URZ, UP1, !UPT ;  /* 0x000000250e077290 */ /* 0x000fe40008ffe43f */
[----:B------:R-:W-:Y:S02]  /*0b00*/  USEL UR6, UR6, UR12, !UP0 ;  /* 0x0000000c06067287 */ /* 0x000fe4000c000000 */
[----:B------:R-:W-:-:S04]  /*0b10*/  USEL UR7, UR7, UR14, !UP0 ;  /* 0x0000000e07077287 */ /* 0x000fc8000c000000 */
[----:B0-----:R-:W-:Y:S01]  /*0b20*/  ISETP.LE.U32.AND P0, PT, R6, UR6, PT ;  /* 0x0000000606007c0c */ /* 0x001fe2000bf03070 */
[----:B------:R-:W-:Y:S02]  /*0b30*/  IMAD.U32 R16, RZ, RZ, UR6 ;  /* 0x00000006ff107e24 */ /* 0x000fe4000f8e00ff */
[----:B------:R-:W-:Y:S02]  /*0b40*/  IMAD.U32 R2, RZ, RZ, UR7 ;  /* 0x00000007ff027e24 */ /* 0x000fe4000f8e00ff */
[----:B------:R-:W-:-:S03]  /*0b50*/  IMAD.U32 R17, RZ, RZ, UR7 ;  /* 0x00000007ff117e24 */ /* 0x000fc6000f8e00ff */
[----:B------:R-:W-:Y:S01]  /*0b60*/  ISETP.GE.U32.AND.EX P0, PT, R2, R7, PT, P0 ;  /* 0x000000070200720c */ /* 0x000fe20003f06100 */
[----:B------:R-:W-:-:S12]  /*0b70*/  IMAD.MOV.U32 R2, RZ, RZ, -0x1 ;  /* 0xffffffffff027424 */ /* 0x000fd800078e00ff */
[----:B------:R-:W-:Y:S05]  /*0b80*/  @P0 BRA `(.L_x_9) ;  /* 0x00000004008c0947 */ /* 0x000fea0003800000 */
[----:B------:R-:W-:Y:S01]  /*0b90*/  I2FP.F32.U32 R2, UR4 ;  /* 0x0000000400027c45 */ /* 0x000fe20008201000 */
[----:B------:R-:W-:Y:S01]  /*0ba0*/  ULDC.64 UR16, c[0x0][0x628] ;  /* 0x00018a0000107ab9 */ /* 0x000fe20000000a00 */
[----:B------:R-:W-:Y:S01]  /*0bb0*/  ULDC UR6, c[0x0][0x150] ;  /* 0x0000540000067ab9 */ /* 0x000fe20000000800 */
[----:B------:R-:W-:Y:S01]  /*0bc0*/  ISETP.NE.U32.AND P0, PT, RZ, UR16, PT ;  /* 0x00000010ff007c0c */ /* 0x000fe2000bf05070 */
[----:B------:R-:W-:Y:S01]  /*0bd0*/  ULDC UR15, c[0x0][0x630] ;  /* 0x00018c00000f7ab9 */ /* 0x000fe20000000800 */
[----:B------:R-:W-:Y:S01]  /*0be0*/  FMUL R2, R2, UR6 ;  /* 0x0000000602027c20 */ /* 0x000fe20008400000 */
[----:B------:R-:W-:Y:S01]  /*0bf0*/  R2UR UR19, R16 ;  /* 0x00000000101372ca */ /* 0x000fe200000e0000 */
[----:B------:R-:W-:Y:S01]  /*0c00*/  ULDC UR21, c[0x0][0x154] ;  /* 0x0000550000157ab9 */ /* 0x000fe20000000800 */
[----:B------:R-:W-:Y:S01]  /*0c10*/  ISETP.NE.AND.EX P0, PT, RZ, UR17, PT, P0 ;  /* 0x00000011ff007c0c */ /* 0x000fe2000bf05300 */
[----:B------:R0:W1:Y:S01]  /*0c20*/  F2I.U32.TRUNC.NTZ R5, R2 ;  /* 0x0000000200057305 */ /* 0x000062000020f000 */
[----:B------:R-:W-:-:S02]  /*0c30*/  R2UR UR20, R17 ;  /* 0x00000000111472ca */ /* 0x000fc400000e0000 */
[----:B------:R-:W-:Y:S02]  /*0c40*/  R2UR UR6, R16 ;  /* 0x00000000100672ca */ /* 0x000fe400000e0000 */
[----:B------:R-:W-:-:S07]  /*0c50*/  R2UR UR7, R17 ;  /* 0x00000000110772ca */ /* 0x000fce00000e0000 */
[----:B0-----:R-:W-:Y:S08]  /*0c60*/  @!P0 BRA `(.L_x_10) ;  /* 0x0000000000308947 */ /* 0x001ff00003800000 */
[----:B------:R-:W-:Y:S01]  /*0c70*/  R2UR UR6, R16 ;  /* 0x00000000100672ca */ /* 0x000fe200000e0000 */
[----:B------:R-:W-:Y:S01]  /*0c80*/  ULDC UR12, c[0x0][0x634] ;  /* 0x00018d00000c7ab9 */ /* 0x000fe20000000800 */
[----:B------:R-:W-:-:S11]  /*0c90*/  R2UR UR14, R17 ;  /* 0x00000000110e72ca */ /* 0x000fd600000e0000 */
[----:B------:R-:W-:-:S04]  /*0ca0*/  UIADD3 UR12, UP1, UR6, UR12, URZ ;  /* 0x0000000c060c7290 */ /* 0x000fc8000ff3e03f */
[----:B------:R-:W-:-:S04]  /*0cb0*/  UIADD3.X UR14, URZ, UR14, URZ, UP1, !UPT ;  /* 0x0000000e3f0e7290 */ /* 0x000fc80008ffe43f */
[----:B------:R-:W-:-:S04]  /*0cc0*/  UIMAD.WIDE.U32 UR6, UR14, UR16, URZ ;  /* 0x000000100e0672a5 */ /* 0x000fc8000f8e003f */
[----:B------:R-:W-:Y:S02]  /*0cd0*/  UIMAD.WIDE.U32 UR10, UP1, UR12, UR17, UR6 ;  /* 0x000000110c0a72a5 */ /* 0x000fe4000f820006 */
[----:B------:R-:W-:Y:S02]  /*0ce0*/  UIMAD.WIDE.U32 UR6, UR12, UR16, URZ ;  /* 0x000000100c0672a5 */ /* 0x000fe4000f8e003f */
[----:B------:R-:W-:Y:S02]  /*0cf0*/  UIADD3.X UR13, URZ, URZ, URZ, UP1, !UPT ;  /* 0x0000003f3f0d7290 */ /* 0x000fe40008ffe43f */
[----:B------:R-:W-:Y:S01]  /*0d00*/  UIADD3 URZ, UP1, UR7, UR10, URZ ;  /* 0x0000000a073f7290 */ /* 0x000fe2000ff3e03f */
[----:B------:R-:W-:-:S03]  /*0d10*/  UMOV UR12, UR11 ;  /* 0x0000000b000c7c82 */ /* 0x000fc60008000000 */
[----:B------:R-:W-:-:S12]  /*0d20*/  UIMAD.WIDE.U32.X UR6, UR14, UR17, UR12, UP1 ;  /* 0x000000110e0672a5 */ /* 0x000fd800088e040c */
.L_x_10:
[----:B------:R-:W-:Y:S01]  /*0d30*/  USHF.R.U64 UR5, UR6, UR15, UR7 ;  /* 0x0000000f06057299 */ /* 0x000fe20008001207 */
[----:B------:R-:W-:Y:S01]  /*0d40*/  I2FP.F32.U32 R2, UR9 ;  /* 0x0000000900027c45 */ /* 0x000fe20008201000 */
[----:B------:R-:W-:Y:S01]  /*0d50*/  USHF.R.U32.HI UR6, URZ, UR15, UR7 ;  /* 0x0000000f3f067299 */ /* 0x000fe20008011607 */
[----:B-1----:R-:W-:Y:S01]  /*0d60*/  R2UR UR14, R5 ;  /* 0x00000000050e72ca */ /* 0x002fe200000e0000 */
[----:B------:R-:W-:Y:S02]  /*0d70*/  UIADD3 UR17, UP1, URZ, -UR5, URZ ;  /* 0x800000053f117290 */ /* 0x000fe4000ff3e03f */
[----:B------:R-:W-:Y:S01]  /*0d80*/  FMUL R2, R2, UR21 ;  /* 0x0000001502027c20 */ /* 0x000fe20008400000 */
[----:B------:R-:W-:Y:S01]  /*0d90*/  ULDC.64 UR10, c[0x0][0x620] ;  /* 0x00018800000a7ab9 */ /* 0x000fe20000000a00 */
[----:B------:R-:W-:Y:S01]  /*0da0*/  UIADD3.X UR6, URZ, ~UR6, URZ, UP1, !UPT ;  /* 0x800000063f067290 */ /* 0x000fe20008ffe43f */
[----:B------:R-:W-:Y:S01]  /*0db0*/  UMOV UR12, UR19 ;  /* 0x00000013000c7c82 */ /* 0x000fe20008000000 */
[----:B------:R-:W-:-:S02]  /*0dc0*/  UMOV UR13, UR20 ;  /* 0x00000014000d7c82 */ /* 0x000fc40008000000 */
[----:B------:R-:W-:Y:S01]  /*0dd0*/  UIMAD UR6, UR6, UR10, URZ ;  /* 0x0000000a060672a4 */ /* 0x000fe2000f8e023f */
[----:B------:R-:W0:Y:S01]  /*0de0*/  F2I.U32.TRUNC.NTZ R2, R2 ;  /* 0x0000000200027305 */ /* 0x000e22000020f000 */
[----:B------:R-:W-:Y:S02]  /*0df0*/  UIMAD.WIDE.U32 UR12, UR17, UR10, UR12 ;  /* 0x0000000a110c72a5 */ /* 0x000fe4000f8e000c */
[----:B------:R-:W-:Y:S01]  /*0e00*/  UIMAD UR17, UR17, UR11, UR6 ;  /* 0x0000000b111172a4 */ /* 0x000fe2000f8e0206 */
[----:B------:R-:W-:Y:S01]  /*0e10*/  ULDC UR24, c[0x0][0x658] ;  /* 0x0001960000187ab9 */ /* 0x000fe20000000800 */
[----:B------:R-:W-:Y:S02]  /*0e20*/  UMOV UR22, 0xffffffff ;  /* 0xffffffff00167882 */ /* 0x000fe40000000000 */
[----:B------:R-:W-:Y:S01]  /*0e30*/  UIADD3 UR17, UR13, UR17, URZ ;  /* 0x000000110d117290 */ /* 0x000fe2000fffe03f */
[----:B------:R-:W-:Y:S01]  /*0e40*/  ULDC UR19, c[0x0][0x618] ;  /* 0x0001860000137ab9 */ /* 0x000fe20000000800 */
[----:B------:R-:W-:Y:S01]  /*0e50*/  ULDC.64 UR6, c[0x0][0x640] ;  /* 0x0001900000067ab9 */ /* 0x000fe20000000a00 */
[----:B------:R-:W-:Y:S01]  /*0e60*/  USHF.L.U32 UR13, UR22, UR24, URZ ;  /* 0x00000018160d7299 */ /* 0x000fe2000800063f */
[----:B------:R-:W-:Y:S01]  /*0e70*/  ISETP.NE.U32.AND P0, PT, RZ, UR6, PT ;  /* 0x00000006ff007c0c */ /* 0x000fe2000bf05070 */
[----:B------:R-:W-:-:S02]  /*0e80*/  USHF.R.U64 UR22, UR12, UR19, UR17 ;  /* 0x000000130c167299 */ /* 0x000fc40008001211 */
[----:B------:R-:W-:Y:S01]  /*0e90*/  USHF.R.U32.HI UR12, URZ, UR19, UR17 ;  /* 0x000000133f0c7299 */ /* 0x000fe20008011611 */
[----:B0-----:R-:W-:Y:S01]  /*0ea0*/  R2UR UR16, R2 ;  /* 0x00000000021072ca */ /* 0x001fe200000e0000 */
[----:B------:R-:W-:Y:S01]  /*0eb0*/  ULDC UR21, c[0x0][0x608] ;  /* 0x0001820000157ab9 */ /* 0x000fe20000000800 */
[----:B------:R-:W-:Y:S01]  /*0ec0*/  ISETP.NE.AND.EX P0, PT, RZ, UR7, PT, P0 ;  /* 0x00000007ff007c0c */ /* 0x000fe2000bf05300 */
[----:B------:R-:W-:Y:S02]  /*0ed0*/  USHF.R.U64 UR26, UR22, UR21, UR12 ;  /* 0x00000015161a7299 */ /* 0x000fe4000800120c */
[----:B------:R-:W-:Y:S01]  /*0ee0*/  USHF.R.U32.HI UR12, URZ, UR21, UR12 ;  /* 0x000000153f0c7299 */ /* 0x000fe2000801160c */
[----:B------:R-:W-:Y:S01]  /*0ef0*/  UMOV UR20, 0x1 ;  /* 0x0000000100147882 */ /* 0x000fe20000000000 */
[----:B------:R-:W-:Y:S02]  /*0f00*/  UIADD3 UR14, -UR14, URZ, URZ ;  /* 0x0000003f0e0e7290 */ /* 0x000fe4000fffe13f */
[----:B------:R-:W-:-:S02]  /*0f10*/  USHF.R.U64 UR27, UR26, UR24, UR12 ;  /* 0x000000181a1b7299 */ /* 0x000fc4000800120c */
[----:B------:R-:W-:Y:S01]  /*0f20*/  USHF.L.U32 UR19, UR20, UR24, URZ ;  /* 0x0000001814137299 */ /* 0x000fe2000800063f */
[----:B------:R-:W-:Y:S01]  /*0f30*/  ULDC UR15, c[0x0][0x144] ;  /* 0x00005100000f7ab9 */ /* 0x000fe20000000800 */
[----:B------:R-:W-:Y:S01]  /*0f40*/  ULDC UR10, c[0x0][0x600] ;  /* 0x00018000000a7ab9 */ /* 0x000fe20000000800 */
[----:B------:R-:W-:Y:S02]  /*0f50*/  ULOP3.LUT UR20, URZ, UR13, URZ, 0x33, !UPT ;  /* 0x0000000d3f147292 */ /* 0x000fe4000f8e333f */
[----:B------:R-:W-:Y:S02]  /*0f60*/  USHF.R.U32.HI UR13, URZ, UR24, UR12 ;  /* 0x000000183f0d7299 */ /* 0x000fe4000801160c */
[----:B------:R-:W-:Y:S02]  /*0f70*/  UIADD3 UR11, UR10, -0x1, URZ ;  /* 0xffffffff0a0b7890 */ /* 0x000fe4000fffe03f */
[----:B------:R-:W-:Y:S02]  /*0f80*/  UIADD3 UR23, -UR16, URZ, URZ ;  /* 0x0000003f10177290 */ /* 0x000fe4000fffe13f */
[----:B------:R-:W-:Y:S01]  /*0f90*/  UIMAD UR4, UR15, UR14, UR4 ;  /* 0x0000000e0f0472a4 */ /* 0x000fe2000f8e0204 */
[----:B------:R-:W-:Y:S01]  /*0fa0*/  ULDC UR28, c[0x0][0x148] ;  /* 0x00005200001c7ab9 */ /* 0x000fe20000000800 */
[----:B------:R-:W-:Y:S01]  /*0fb0*/  ULDC UR24, c[0x0][0x648] ;  /* 0x0001920000187ab9 */ /* 0x000fe20000000800 */
[----:B------:R-:W-:Y:S01]  /*0fc0*/  ULDC UR25, c[0x0][0x638] ;  /* 0x00018e0000197ab9 */ /* 0x000fe20000000800 */
[----:B------:R-:W-:Y:S01]  /*0fd0*/  UMOV UR12, UR27 ;  /* 0x0000001b000c7c82 */ /* 0x000fe20008000000 */
[----:B------:R-:W-:Y:S07]  /*0fe0*/  @!P0 BRA `(.L_x_11) ;  /* 0x0000000000308947 */ /* 0x000fee0003800000 */
[----:B------:R-:W-:Y:S02]  /*0ff0*/  ULDC UR16, c[0x0][0x64c] ;  /* 0x0001930000107ab9 */ /* 0x000fe40000000800 */
        /* <DEDUP_REMOVED lines=8> */
[----:B------:R-:W-:-:S07]  /*1080*/  UIMAD.WIDE.U32.X UR6, UR21, UR7, UR16, UP1 ;  /* 0x00000007150672a5 */ /* 0x000fce00088e0410 */
[----:B------:R-:W-:Y:S01]  /*1090*/  UMOV UR12, UR6 ;  /* 0x00000006000c7c82 */ /* 0x000fe20008000000 */
[----:B------:R-:W-:-:S05]  /*10a0*/  UMOV UR13, UR7 ;  /* 0x00000007000d7c82 */ /* 0x000fca0008000000 */
.L_x_11:
[----:B------:R-:W-:Y:S01]  /*10b0*/  UISETP.NE.AND UP1, UPT, UR38, URZ, UPT ;  /* 0x0000003f2600728c */ /* 0x000fe2000bf25270 */
[----:B------:R-:W-:Y:S01]  /*10c0*/  IMAD.MOV.U32 R5, RZ, RZ, 0x1 ;  /* 0x00000001ff057424 */ /* 0x000fe200078e00ff */
[----:B------:R-:W-:Y:S01]  /*10d0*/  USHF.R.U64 UR6, UR12, UR24, UR13 ;  /* 0x000000180c067299 */ /* 0x000fe2000800120d */
[----:B------:R-:W-:Y:S01]  /*10e0*/  IMAD.U32 R19, RZ, RZ, UR5 ;  /* 0x00000005ff137e24 */ /* 0x000fe2000f8e00ff */
[----:B------:R-:W-:Y:S02]  /*10f0*/  ULOP3.LUT UR20, UR26, UR20, URZ, 0xc0, !UPT ;  /* 0x000000141a147292 */ /* 0x000fe4000f8ec03f */
[----:B------:R-:W-:Y:S02]  /*1100*/  UIADD3 UR7, -UR6, URZ, URZ ;  /* 0x0000003f06077290 */ /* 0x000fe4000fffe13f */
[----:B------:R-:W-:Y:S02]  /*1110*/  UIMAD UR19, UR19, UR6, UR20 ;  /* 0x00000006131372a4 */ /* 0x000fe4000f8e0214 */
[----:B------:R-:W-:-:S02]  /*1120*/  ULOP3.LUT UR11, UR22, UR11, URZ, 0xc0, !UPT ;  /* 0x0000000b160b7292 */ /* 0x000fc4000f8ec03f */
[----:B------:R-:W-:Y:S02]  /*1130*/  @UP1 UIMAD UR4, UR28, UR23, UR9 ;  /* 0x000000171c0412a4 */ /* 0x000fe4000f8e0209 */
[----:B------:R-:W-:-:S03]  /*1140*/  UIMAD UR6, UR7, UR25, UR27 ;  /* 0x00000019070672a4 */ /* 0x000fc6000f8e021b */
[----:B------:R-:W-:Y:S01]  /*1150*/  ULDC UR7, c[0x0][0x610] ;  /* 0x0001840000077ab9 */ /* 0x000fe20000000800 */
[----:B------:R-:W-:Y:S02]  /*1160*/  UIMAD UR6, UR6, UR10, UR11 ;  /* 0x0000000a060672a4 */ /* 0x000fe4000f8e020b */
[----:B------:R-:W-:-:S04]  /*1170*/  UIMAD UR4, UR19, UR7, UR4 ;  /* 0x00000007130472a4 */ /* 0x000fc8000f8e0204 */
[----:B------:R-:W-:Y:S02]  /*1180*/  USEL UR7, UR6, UR4, !UP1 ;  /* 0x0000000406077287 */ /* 0x000fe4000c800000 */
[----:B------:R-:W-:-:S04]  /*1190*/  USEL UR4, UR4, UR6, !UP1 ;  /* 0x0000000604047287 */ /* 0x000fc8000c800000 */
[----:B------:R-:W-:Y:S02]  /*11a0*/  IMAD.U32 R2, RZ, RZ, UR7 ;  /* 0x00000007ff027e24 */ /* 0x000fe4000f8e00ff */
[----:B------:R-:W-:-:S07]  /*11b0*/  IMAD.U32 R18, RZ, RZ, UR4 ;  /* 0x00000004ff127e24 */ /* 0x000fce000f8e00ff */
.L_x_9:
[----:B------:R-:W-:Y:S02]  /*11c0*/  ULDC UR4, c[0x0][0x28c] ;  /* 0x0000a30000047ab9 */ /* 0x000fe40000000800 */
[----:B------:R-:W-:-:S04]  /*11d0*/  UIADD3 UR4, UR4, 0x1f, URZ ;  /* 0x0000001f04047890 */ /* 0x000fc8000fffe03f */
[----:B------:R-:W-:-:S04]  /*11e0*/  USHF.R.S32.HI UR5, URZ, 0x1f, UR4 ;  /* 0x0000001f3f057899 */ /* 0x000fc80008011404 */
[----:B------:R-:W-:-:S04]  /*11f0*/  ULEA.HI UR5, UR5, UR4, URZ, 0x5 ;  /* 0x0000000405057291 */ /* 0x000fc8000f8f283f */
[----:B------:R-:W-:Y:S01]  /*1200*/  USHF.R.S32.HI UR39, URZ, 0x5, UR5 ;  /* 0x000000053f277899 */ /* 0x000fe20008011405 */
[----:B------:R-:W-:Y:S11]  /*1210*/  @!P1 BRA `(.L_x_12) ;  /* 0x0000003400ec9947 */ /* 0x000ff60003800000 */
[----:B------:R-:W-:-:S06]  /*1220*/  UISETP.GT.U32.AND UP1, UPT, UR18, 0x1, UPT ;  /* 0x000000011200788c */ /* 0x000fcc000bf24070 */
[----:B------:R-:W-:-:S13]  /*1230*/  PLOP3.LUT P0, PT, PT, PT, UP1, 0x80, 0x0 ;  /* 0x000000000000781c */ /* 0x000fda0003f0f018 */
[----:B------:R-:W-:Y:S05]  /*1240*/  @P0 EXIT ;  /* 0x000000000000094d */ /* 0x000fea0003800000 */
.L_x_13:
[----:B------:R-:W-:-:S08]  /*1250*/  NOP ;  /* 0x0000000000007918 */ /* 0x000fd00000000000 */
[----:B------:R-:W0:Y:S02]  /*1260*/  USETMAXREG.TRY_ALLOC.CTAPOOL UP1, 0xe8 ;  /* 0x000000e8000079c8 */ /* 0x000e240008020600 */
[----:B0-----:R-:W-:-:S13]  /*1270*/  PLOP3.LUT P0, PT, PT, PT, UP1, 0x80, 0x0 ;  /* 0x000000000000781c */ /* 0x001fda0003f0f018 */
[----:B------:R-:W-:Y:S05]  /*1280*/  @!P0 BRA `(.L_x_13) ;  /* 0xfffffffc00f08947 */ /* 0x000fea000383ffff */
[----:B------:R-:W-:-:S13]  /*1290*/  LOP3.LUT P0, RZ, R5, 0xff, RZ, 0xc0, !PT ;  /* 0x000000ff05ff7812 */ /* 0x000fda000780c0ff */
[----:B------:R-:W-:Y:S05]  /*12a0*/  @!P0 EXIT ;  /* 0x000000000000894d */ /* 0x000fea0003800000 */
[----:B------:R-:W0:Y:S01]  /*12b0*/  S2UR UR5, SR_CgaCtaId ;  /* 0x00000000000579c3 */ /* 0x000e220000008800 */
[----:B------:R-:W-:Y:S01]  /*12c0*/  VIADD R6, R0, 0xffffffff ;  /* 0xffffffff00067836 */ /* 0x000fe20000000000 */
[----:B------:R-:W-:Y:S01]  /*12d0*/  SHF.R.S32.HI R0, RZ, 0x1f, R3 ;  /* 0x0000001fff007819 */ /* 0x000fe20000011403 */
[----:B------:R-:W-:Y:S01]  /*12e0*/  USHF.R.U32.HI UR4, URZ, 0x2, UR39 ;  /* 0x000000023f047899 */ /* 0x000fe20008011627 */
[----:B------:R-:W-:Y:S02]  /*12f0*/  UMOV UR42, 0x400 ;  /* 0x00000400002a7882 */ /* 0x000fe40000000000 */
[----:B------:R-:W-:Y:S01]  /*1300*/  R2UR UR49, R6 ;  /* 0x00000000063172ca */ /* 0x000fe200000e0000 */
[----:B------:R-:W-:Y:S01]  /*1310*/  ULOP3.LUT UR43, UR39, 0x3, URZ, 0xc0, !UPT ;  /* 0x00000003272b7892 */ /* 0x000fe2000f8ec03f */
[CC--:B------:R-:W-:Y:S01]  /*1320*/  LEA.HI R4, R0.reuse, R3.reuse, RZ, 0x2 ;  /* 0x0000000300047211 */ /* 0x0c0fe200078f10ff */
[----:B------:R-:W-:Y:S01]  /*1330*/  ULOP3.LUT UR4, UR4, 0x1, URZ, 0xc0, !UPT ;  /* 0x0000000104047892 */ /* 0x000fe2000f8ec03f */
[----:B------:R-:W-:Y:S01]  /*1340*/  LEA.HI R0, R0, R3, RZ, 0x5 ;  /* 0x0000000300007211 */ /* 0x000fe200078f28ff */
[----:B------:R-:W-:Y:S01]  /*1350*/  USEL UR43, UR43, URZ, !UP0 ;  /* 0x0000003f2b2b7287 */ /* 0x000fe2000c000000 */
[--C-:B------:R-:W-:Y:S01]  /*1360*/  SHF.R.S32.HI R56, RZ, 0x2, R4.reuse ;  /* 0x00000002ff387819 */ /* 0x100fe20000011404 */
[----:B------:R-:W-:Y:S01]  /*1370*/  UISETP.EQ.U32.AND UP0, UPT, UR4, 0x1, !UP0 ;  /* 0x000000010400788c */ /* 0x000fe2000c702070 */
[----:B------:R-:W-:Y:S01]  /*1380*/  SHF.R.S32.HI R5, RZ, 0x1f, R4 ;  /* 0x0000001fff057819 */ /* 0x000fe20000011404 */
[----:B------:R-:W-:Y:S01]  /*1390*/  UISETP.LT.AND UP1, UPT, UR39, 0x1, UPT ;  /* 0x000000012700788c */ /* 0x000fe2000bf21270 */
[----:B------:R-:W-:Y:S01]  /*13a0*/  LOP3.LUT R58, R4, 0xfffffffc, RZ, 0xc0, !PT ;  /* 0xfffffffc043a7812 */ /* 0x000fe200078ec0ff */
[----:B------:R-:W-:Y:S01]  /*13b0*/  ULDC UR6, c[0x0][0x284] ;  /* 0x0000a10000067ab9 */ /* 0x000fe20000000800 */
[----:B------:R-:W-:Y:S01]  /*13c0*/  LEA.HI R5, R5, R56, RZ, 0x3 ;  /* 0x0000003805057211 */ /* 0x000fe200078f18ff */
[----:B------:R-:W-:Y:S01]  /*13d0*/  USHF.L.U32 UR49, UR49, 0x3, URZ ;  /* 0x0000000331317899 */ /* 0x000fe2000800063f */
[----:B------:R-:W-:Y:S01]  /*13e0*/  ISETP.NE.AND P0, PT, R6, RZ, PT ;  /* 0x000000ff0600720c */ /* 0x000fe20003f05270 */
[----:B------:R-:W-:Y:S01]  /*13f0*/  USEL UR45, UR39, 0x1, UP1 ;  /* 0x00000001272d7887 */ /* 0x000fe20008800000 */
[----:B------:R-:W-:Y:S01]  /*1400*/  LOP3.LUT R5, R5, 0xfffffff8, RZ, 0xc0, !PT ;  /* 0xfffffff805057812 */ /* 0x000fe200078ec0ff */
[----:B------:R-:W-:Y:S01]  /*1410*/  IMAD.IADD R58, R3, 0x1, -R58 ;  /* 0x00000001033a7824 */ /* 0x000fe200078e0a3a */
[----:B0-----:R-:W-:Y:S01]  /*1420*/  ULEA UR42, UR5, UR42, 0x18 ;  /* 0x0000002a052a7291 */ /* 0x001fe2000f8ec03f */
[----:B------:R-:W-:Y:S01]  /*1430*/  IMAD.U32 R60, RZ, RZ, UR49 ;  /* 0x00000031ff3c7e24 */ /* 0x000fe2000f8e00ff */
[----:B------:R-:W-:Y:S01]  /*1440*/  SEL R68, RZ, 0x1, P0 ;  /* 0x00000001ff447807 */ /* 0x000fe20000000000 */
[----:B------:R-:W-:Y:S01]  /*1450*/  IMAD.IADD R56, R56, 0x1, -R5 ;  /* 0x0000000138387824 */ /* 0x000fe200078e0a05 */
[----:B------:R-:W-:Y:S01]  /*1460*/  UIADD3 UR44, UR42, 0x50, URZ ;  /* 0x000000502a2c7890 */ /* 0x000fe2000fffe03f */
[----:B------:R-:W-:Y:S01]  /*1470*/  SHF.R.S32.HI R5, RZ, 0x5, R0 ;  /* 0x00000005ff057819 */ /* 0x000fe20000011400 */
[----:B------:R-:W-:Y:S01]  /*1480*/  UIADD3 UR4, UR42, 0x4180, URZ ;  /* 0x000041802a047890 */ /* 0x000fe2000fffe03f */
[C---:B------:R-:W-:Y:S01]  /*1490*/  LOP3.LUT R62, R60.reuse, 0x8, RZ, 0xc0, !PT ;  /* 0x000000083c3e7812 */ /* 0x040fe200078ec0ff */
[----:B------:R-:W-:Y:S01]  /*14a0*/  UIADD3 UR5, UR42, 0x180, URZ ;  /* 0x000001802a057890 */ /* 0x000fe2000fffe03f */
[--C-:B------:R-:W-:Y:S01]  /*14b0*/  SHF.R.S32.HI R57, RZ, 0x1f, R56.reuse ;  /* 0x0000001fff397819 */ /* 0x100fe20000011438 */
[----:B------:R-:W-:Y:S01]  /*14c0*/  USHF.R.U32.HI UR4, URZ, 0x4, UR4 ;  /* 0x000000043f047899 */ /* 0x000fe20008011604 */
[C-C-:B------:R-:W-:Y:S01]  /*14d0*/  IMAD R63, R5.reuse, -0x10, -R56.reuse ;  /* 0xfffffff0053f7824 */ /* 0x140fe200078e0a38 */
[----:B------:R-:W-:Y:S01]  /*14e0*/  USHF.R.U32.HI UR5, URZ, 0x4, UR5 ;  /* 0x000000043f057899 */ /* 0x000fe20008011605 */
[----:B------:R-:W-:Y:S01]  /*14f0*/  IMAD.U32 R59, RZ, RZ, UR44 ;  /* 0x0000002cff3b7e24 */ /* 0x000fe2000f8e00ff */
[----:B------:R-:W-:Y:S01]  /*1500*/  ULOP3.LUT UR4, UR4, 0x3fff, URZ, 0xc0, !UPT ;  /* 0x00003fff04047892 */ /* 0x000fe2000f8ec03f */
[----:B------:R-:W-:Y:S01]  /*1510*/  IMAD.WIDE R56, R5, 0x10, R56 ;  /* 0x0000001005387825 */ /* 0x000fe200078e0238 */
[----:B------:R-:W-:Y:S01]  /*1520*/  ULOP3.LUT UR5, UR5, 0x3fff, URZ, 0xc0, !UPT ;  /* 0x00003fff05057892 */ /* 0x000fe2000f8ec03f */
[----:B------:R-:W-:Y:S01]  /*1530*/  LOP3.LUT R60, R60, 0x8, RZ, 0xc, !PT ;  /* 0x000000083c3c7812 */ /* 0x000fe200078e0cff */
[----:B------:R-:W-:Y:S01]  /*1540*/  ULOP3.LUT UR40, UR36, 0x1, URZ, 0xfc, !UPT ;  /* 0x0000000124287892 */ /* 0x000fe2000f8efc3f */
[----:B------:R-:W-:Y:S01]  /*1550*/  VIADD R61, R59, UR49 ;  /* 0x000000313b3d7c36 */ /* 0x000fe20008000000 */
[----:B------:R-:W-:Y:S01]  /*1560*/  LOP3.LUT R62, R62, 0x18, RZ, 0x3c, !PT ;  /* 0x000000183e3e7812 */ /* 0x000fe200078e3cff */
[----:B------:R-:W-:Y:S01]  /*1570*/  VIADD R63, R63, UR6 ;  /* 0x000000063f3f7c36 */ /* 0x000fe20008000000 */
[----:B------:R-:W-:-:S02]  /*1580*/  USHF.L.U32 UR41, UR39, 0x1, URZ ;  /* 0x0000000127297899 */ /* 0x000fc4000800063f */
[----:B------:R-:W-:Y:S02]  /*1590*/  UIADD3 UR45, -UR45, UR39, URZ ;  /* 0x000000272d2d7290 */ /* 0x000fe4000fffe13f */
[----:B------:R-:W-:Y:S02]  /*15a0*/  USEL UR46, URZ, 0x1, !UP0 ;  /* 0x000000013f2e7887 */ /* 0x000fe4000c000000 */
[----:B------:R-:W-:Y:S02]  /*15b0*/  ULOP3.LUT UR47, UR4, 0x10000, URZ, 0xfc, !UPT ;  /* 0x00010000042f7892 */ /* 0x000fe4000f8efc3f */
[----:B------:R-:W-:-:S12]  /*15c0*/  ULOP3.LUT UR48, UR5, 0x10000, URZ, 0xfc, !UPT ;  /* 0x0001000005307892 */ /* 0x000fd8000f8efc3f */
.L_x_97:
[----:B------:R-:W-:Y:S01]  /*15d0*/  SHF.L.U32 R0, R68, 0x1f, RZ ;  /* 0x0000001f44007819 */ /* 0x000fe200000006ff */
[----:B------:R-:W-:Y:S02]  /*15e0*/  ULDC UR4, c[0x0][0x28c] ;  /* 0x0000a30000047ab9 */ /* 0x000fe40000000800 */
[----:B------:R-:W-:Y:S01]  /*15f0*/  ISETP.LT.AND P1, PT, RZ, UR4, PT ;  /* 0x00000004ff007c0c */ /* 0x000fe2000bf21270 */
[----:B------:R-:W0:Y:S02]  /*1600*/  SYNCS.PHASECHK.TRANS64.TRYWAIT P0, [R59+UR49], R0 ;  /* 0x000000003b0075a7 */ /* 0x000e240008000171 */
[----:B0-23--:R-:W-:Y:S10]  /*1610*/  @!P0 BRA `(.L_x_14) ;  /* 0x0000004000d48947 */ /* 0x00dff40003800000 */
.L_x_119:
[----:B------:R-:W-:Y:S05]  /*1620*/  @P1 BRA `(.L_x_15) ;  /* 0x0000000000401947 */ /* 0x000fea0003800000 */
[----:B0-----:R-:W-:Y:S01]  /*1630*/  MOV R0, 0x0 ;  /* 0x0000000000007802 */ /* 0x001fe20000000f00 */
[----:B------:R-:W-:Y:S01]  /*1640*/  ULDC.64 UR4, c[0x4][0x68] ;  /* 0x01001a0000047ab9 */ /* 0x000fe20000000a00 */
[----:B------:R-:W-:Y:S01]  /*1650*/  ULDC.64 UR6, c[0x4][0x8] ;  /* 0x0100020000067ab9 */ /* 0x000fe20000000a00 */
[----:B------:R-:W-:Y:S01]  /*1660*/  IMAD.U32 R4, RZ, RZ, UR4 ;  /* 0x00000004ff047e24 */ /* 0x000fe2000f8e00ff */
[----:B------:R0:W1:Y:S01]  /*1670*/  LDC.64 R14, c[0x4][R0] ;  /* 0x01000000000e7b82 */ /* 0x0000620000000a00 */
[----:B------:R-:W-:Y:S01]  /*1680*/  IMAD.U32 R5, RZ, RZ, UR5 ;  /* 0x00000005ff057e24 */ /* 0x000fe2000f8e00ff */
[----:B------:R-:W-:Y:S01]  /*1690*/  ULDC.64 UR4, c[0x4][0x70] ;  /* 0x01001c0000047ab9 */ /* 0x000fe20000000a00 */
[----:B------:R-:W-:Y:S02]  /*16a0*/  IMAD.U32 R10, RZ, RZ, UR6 ;  /* 0x00000006ff0a7e24 */ /* 0x000fe4000f8e00ff */
[----:B------:R-:W-:Y:S02]  /*16b0*/  IMAD.U32 R6, RZ, RZ, UR4 ;  /* 0x00000004ff067e24 */ /* 0x000fe4000f8e00ff */
[----:B------:R-:W-:-:S02]  /*16c0*/  IMAD.U32 R7, RZ, RZ, UR5 ;  /* 0x00000005ff077e24 */ /* 0x000fc4000f8e00ff */
[----:B------:R-:W-:Y:S02]  /*16d0*/  IMAD.U32 R11, RZ, RZ, UR7 ;  /* 0x00000007ff0b7e24 */ /* 0x000fe4000f8e00ff */
[----:B------:R-:W-:Y:S02]  /*16e0*/  IMAD.MOV.U32 R8, RZ, RZ, 0x1e1 ;  /* 0x000001e1ff087424 */ /* 0x000fe400078e00ff */
[----:B------:R-:W-:Y:S02]  /*16f0*/  IMAD.MOV.U32 R12, RZ, RZ, 0x1 ;  /* 0x00000001ff0c7424 */ /* 0x000fe400078e00ff */
[----:B0-----:R-:W-:-:S07]  /*1700*/  IMAD.MOV.U32 R13, RZ, RZ, RZ ;  /* 0x000000ffff0d7224 */ /* 0x001fce00078e00ff */
[----:B------:R-:W-:-:S07]  /*1710*/  LEPC R20, `(.L_x_15) ;  /* 0x000000001014794e */ /* 0x000fce0000000000 */
[----:B-1---5:R-:W-:Y:S05]  /*1720*/  CALL.ABS.NOINC R14 ;  /* 0x000000000e007343 */ /* 0x022fea0003c00000 */
.L_x_15:
[----:B0-----:R-:W-:-:S05]  /*1730*/  IMAD.U32 R0, RZ, RZ, UR40 ;  /* 0x00000028ff007e24 */ /* 0x001fca000f8e00ff */
[----:B------:R-:W-:-:S13]  /*1740*/  ISETP.NE.AND P0, PT, R0, 0x3, PT ;  /* 0x000000030000780c */ /* 0x000fda0003f05270 */
[----:B------:R-:W-:Y:S05]  /*1750*/  @!P0 BRA `(.L_x_16) ;  /* 0x0000000000048947 */ /* 0x000fea0003800000 */
[----:B------:R-:W-:Y:S01]  /*1760*/  BPT.TRAP 0x1 ;  /* 0x000000040000795c */ /* 0x000fe20000300000 */
.L_x_16:
[----:B------:R-:W-:Y:S02]  /*1770*/  IMAD.U32 R3, RZ, RZ, UR43 ;  /* 0x0000002bff037e24 */ /* 0x000fe4000f8e00ff */
[----:B------:R-:W-:-:S03]  /*1780*/  IMAD.U32 R0, RZ, RZ, UR46 ;  /* 0x0000002eff007e24 */ /* 0x000fc6000f8e00ff */
[----:B------:R-:W-:Y:S02]  /*1790*/  LEA R3, R3, UR42, 0x3 ;  /* 0x0000002a03037c11 */ /* 0x000fe4000f8e18ff */
[----:B------:R-:W-:-:S04]  /*17a0*/  SHF.L.U32 R0, R0, 0x1f, RZ ;  /* 0x0000001f00007819 */ /* 0x000fc800000006ff */
[----:B------:R0:W1:Y:S01]  /*17b0*/  SYNCS.PHASECHK.TRANS64.TRYWAIT P1, [R3+URZ], R0 ;  /* 0x00000000030075a7 */ /* 0x000062000802017f */
[----:B------:R-:W-:Y:S05]  /*17c0*/  @!P0 BRA `(.L_x_17) ;  /* 0x0000000000048947 */ /* 0x000fea0003800000 */
[----:B------:R-:W-:Y:S01]  /*17d0*/  BPT.TRAP 0x1 ;  /* 0x000000040000795c */ /* 0x000fe20000300000 */
.L_x_17:
[----:B-1----:R-:W-:Y:S05]  /*17e0*/  @P1 BRA `(.L_x_18) ;  /* 0x0000000000081947 */ /* 0x002fea0003800000 */
[----:B------:R-:W1:Y:S02]  /*17f0*/  SYNCS.PHASECHK.TRANS64.TRYWAIT P1, [R3+URZ], R0 ;  /* 0x00000000030075a7 */ /* 0x000e64000802017f */
[----:B-1----:R-:W-:Y:S05]  /*1800*/  @!P1 BRA `(.L_x_19) ;  /* 0x00000040006c9947 */ /* 0x002fea0003800000 */
.L_x_18:
[----:B------:R-:W-:Y:S05]  /*1810*/  WARPSYNC.ALL ;  /* 0x0000000000007948 */ /* 0x000fea0003800000 */
[----:B------:R-:W-:Y:S01]  /*1820*/  ULEA UR4, UR43, UR48, 0x8 ;  /* 0x000000302b047291 */ /* 0x000fe2000f8e403f */
[----:B------:R-:W-:Y:S01]  /*1830*/  WARPGROUP.ARRIVE ;  /* 0x00000000000079c5 */ /* 0x000fe20000000000 */
[----:B------:R-:W-:Y:S01]  /*1840*/  ULEA UR6, UR43, UR47, 0x8 ;  /* 0x0000002f2b067291 */ /* 0x000fe2000f8e403f */
[----:B01----:R-:W-:Y:S01]  /*1850*/  IMAD.U32 R0, RZ, RZ, UR45 ;  /* 0x0000002dff007e24 */ /* 0x003fe2000f8e00ff */
[----:B------:R-:W-:Y:S01]  /*1860*/  UMOV UR5, 0x80000020 ;  /* 0x8000002000057882 */ /* 0x000fe20000000000 */
[----:B------:R-:W-:-:S03]  /*1870*/  UMOV UR7, 0x80000020 ;  /* 0x8000002000077882 */ /* 0x000fc60000000000 */
[----:B------:R-:W-:-:S03]  /*1880*/  ISETP.GE.AND P1, PT, R0, 0x1, PT ;  /* 0x000000010000780c */ /* 0x000fc60003f26270 */
[----:B------:R-:W-:Y:S01]  /*1890*/  HGMMA.64x64x16.F32 R24, gdesc[UR4], RZ, !UPT, gsb0 ;  /* 0x00e00000041879f0 */ /* 0x000fe2000c0008ff */
[----:B------:R-:W-:Y:S02]  /*18a0*/  UIADD3 UR4, UR4, 0x2, URZ ;  /* 0x0000000204047890 */ /* 0x000fe4000fffe03f */
[----:B------:R-:W-:Y:S01]  /*18b0*/  UIADD3 UR6, UR6, 0x2, URZ ;  /* 0x0000000206067890 */ /* 0x000fe2000fffe03f */
[----:B------:R-:W-:Y:S01]  /*18c0*/  UMOV UR5, 0x80000020 ;  /* 0x8000002000057882 */ /* 0x000fe20000000000 */
[----:B------:R-:W-:Y:S01]  /*18d0*/  UMOV UR7, 0x80000020 ;  /* 0x8000002000077882 */ /* 0x000fe20000000000 */
[----:B------:R-:W-:Y:S02]  /*18e0*/  WARPGROUP.DEPBAR.LE gsb0, 0x0 ;  /* 0x00008000000079c5 */ /* 0x000fe40000010000 */
[----:B------:R-:W-:-:S06]  /*18f0*/  WARPGROUP.ARRIVE ;  /* 0x00000000000079c5 */ /* 0x000fcc0000000000 */
[----:B------:R-:W-:Y:S03]  /*1900*/  HGMMA.64x64x16.F32 R24, gdesc[UR4], R24, gsb0 ;  /* 0x00e00000041879f0 */ /* 0x000fe60008000818 */
[----:B------:R-:W-:Y:S02]  /*1910*/  WARPGROUP.DEPBAR.LE gsb0, 0x0 ;  /* 0x00008000000079c5 */ /* 0x000fe40000010000 */
[----:B------:R-:W-:Y:S05]  /*1920*/  @!P1 BRA `(.L_x_20) ;  /* 0x0000000000d49947 */ /* 0x000fea0003800000 */
[----:B------:R-:W-:Y:S01]  /*1930*/  UIADD3 UR4, UR43, 0x1, URZ ;  /* 0x000000012b047890 */ /* 0x000fe2000fffe03f */
[----:B------:R-:W-:Y:S01]  /*1940*/  IMAD.U32 R0, RZ, RZ, UR45 ;  /* 0x0000002dff007e24 */ /* 0x000fe2000f8e00ff */
[----:B------:R-:W-:Y:S02]  /*1950*/  UMOV UR9, UR43 ;  /* 0x0000002b00097c82 */ /* 0x000fe40008000000 */
[----:B------:R-:W-:-:S04]  /*1960*/  UISETP.NE.AND UP0, UPT, UR4, 0x4, UPT ;  /* 0x000000040400788c */ /* 0x000fc8000bf05270 */
[----:B------:R-:W-:Y:S02]  /*1970*/  USEL UR5, URZ, 0x1, UP0 ;  /* 0x000000013f057887 */ /* 0x000fe40008000000 */
[----:B------:R-:W-:Y:S02]  /*1980*/  USEL UR8, UR4, URZ, UP0 ;  /* 0x0000003f04087287 */ /* 0x000fe40008000000 */
[----:B------:R-:W-:-:S06]  /*1990*/  ULOP3.LUT UR5, UR46, UR5, URZ, 0x3c, !UPT ;  /* 0x000000052e057292 */ /* 0x000fcc000f8e3c3f */
[----:B------:R-:W-:-:S07]  /*19a0*/  IMAD.U32 R5, RZ, RZ, UR5 ;  /* 0x00000005ff057e24 */ /* 0x000fce000f8e00ff */
.L_x_27:
[----:B01----:R-:W-:Y:S05]  /*19b0*/  @!P0 BRA `(.L_x_21) ;  /* 0x0000000000048947 */ /* 0x003fea0003800000 */
[----:B------:R-:W-:Y:S01]  /*19c0*/  BPT.TRAP 0x1 ;  /* 0x000000040000795c */ /* 0x000fe20000300000 */
.L_x_21:
[----:B------:R-:W-:Y:S01]  /*19d0*/  ULEA UR4, UR8, UR42, 0x3 ;  /* 0x0000002a08047291 */ /* 0x000fe2000f8e183f */
[----:B------:R-:W-:-:S08]  /*19e0*/  SHF.L.U32 R3, R5, 0x1f, RZ ;  /* 0x0000001f05037819 */ /* 0x000fd000000006ff */
[----:B------:R0:W1:Y:S01]  /*19f0*/  SYNCS.PHASECHK.TRANS64.TRYWAIT P1, [UR4], R3 ;  /* 0x00000003ff0075a7 */ /* 0x0000620008020144 */
[----:B------:R-:W-:Y:S05]  /*1a00*/  @!P0 BRA `(.L_x_22) ;  /* 0x0000000000048947 */ /* 0x000fea0003800000 */
[----:B------:R-:W-:Y:S01]  /*1a10*/  BPT.TRAP 0x1 ;  /* 0x000000040000795c */ /* 0x000fe20000300000 */
.L_x_22:
[----:B-1----:R-:W-:Y:S05]  /*1a20*/  @P1 BRA `(.L_x_23) ;  /* 0x0000000000081947 */ /* 0x002fea0003800000 */
[----:B------:R-:W1:Y:S02]  /*1a30*/  SYNCS.PHASECHK.TRANS64.TRYWAIT P1, [UR4], R3 ;  /* 0x00000003ff0075a7 */ /* 0x000e640008020144 */
[----:B-1----:R-:W-:Y:S05]  /*1a40*/  @!P1 BRA `(.L_x_24) ;  /* 0x0000003c00f09947 */ /* 0x002fea0003800000 */
.L_x_23:
[----:B------:R-:W-:Y:S01]  /*1a50*/  ULEA UR4, UR8, UR48, 0x8 ;  /* 0x0000003008047291 */ /* 0x000fe2000f8e403f */
[----:B------:R-:W-:Y:S01]  /*1a60*/  WARPGROUP.ARRIVE ;  /* 0x00000000000079c5 */ /* 0x000fe20000000000 */
[----:B------:R-:W-:Y:S01]  /*1a70*/  ULEA UR6, UR8, UR47, 0x8 ;  /* 0x0000002f08067291 */ /* 0x000fe2000f8e403f */
[----:B------:R-:W-:Y:S01]  /*1a80*/  UMOV UR5, 0x80000020 ;  /* 0x8000002000057882 */ /* 0x000fe20000000000 */
[----:B------:R-:W-:-:S07]  /*1a90*/  UMOV UR7, 0x80000020 ;  /* 0x8000002000077882 */ /* 0x000fce0000000000 */
[----:B------:R-:W-:Y:S01]  /*1aa0*/  HGMMA.64x64x16.F32 R24, gdesc[UR4], R24, gsb0 ;  /* 0x00e00000041879f0 */ /* 0x000fe20008000818 */
        /* <DEDUP_REMOVED lines=9> */
[----:B------:R-:W-:Y:S01]  /*1b40*/  BPT.TRAP 0x1 ;  /* 0x000000040000795c */ /* 0x000fe20000300000 */
.L_x_25:
[----:B------:R-:W-:Y:S02]  /*1b50*/  UISETP.GT.U32.AND UP0, UPT, UR36, 0x1, UPT ;  /* 0x000000012400788c */ /* 0x000fe4000bf04070 */
[----:B------:R-:W-:-:S04]  /*1b60*/  ULEA UR4, UR9, UR42, 0x3 ;  /* 0x0000002a09047291 */ /* 0x000fc8000f8e183f */
[----:B------:R-:W-:Y:S01]  /*1b70*/  UIADD3 UR4, UR4, 0x20, URZ ;  /* 0x0000002004047890 */ /* 0x000fe2000fffe03f */
[----:B------:R-:W-:-:S03]  /*1b80*/  PLOP3.LUT P1, PT, PT, PT, UP0, 0x80, 0x0 ;  /* 0x000000000000781c */ /* 0x000fc60003f2f008 */
[----:B------:R-:W-:-:S09]  /*1b90*/  UPRMT UR4, URZ, 0x654, UR4 ;  /* 0x000006543f047896 */ /* 0x000fd20008000004 */
[----:B------:R-:W-:Y:S01]  /*1ba0*/  SYNCS.ARRIVE.TRANS64.RED.A1T0 RZ, [UR4], RZ ;  /* 0x000000ffffff79a7 */ /* 0x000fe20008100404 */
[----:B------:R-:W-:Y:S05]  /*1bb0*/  @P1 BRA `(.L_x_26) ;  /* 0x0000000000041947 */ /* 0x000fea0003800000 */
[----:B------:R-:W-:Y:S01]  /*1bc0*/  BPT.TRAP 0x1 ;  /* 0x000000040000795c */ /* 0x000fe20000300000 */
.L_x_26:
[----:B------:R-:W-:Y:S01]  /*1bd0*/  UIADD3 UR8, UR8, 0x1, URZ ;  /* 0x0000000108087890 */ /* 0x000fe2000fffe03f */
[C---:B------:R-:W-:Y:S01]  /*1be0*/  ISETP.GT.AND P1, PT, R0.reuse, 0x1, PT ;  /* 0x000000010000780c */ /* 0x040fe20003f24270 */
[----:B------:R-:W-:Y:S01]  /*1bf0*/  UIADD3 UR9, UR9, 0x1, URZ ;  /* 0x0000000109097890 */ /* 0x000fe2000fffe03f */
[----:B------:R-:W-:Y:S01]  /*1c00*/  VIADD R0, R0, 0xffffffff ;  /* 0xffffffff00007836 */ /* 0x000fe20000000000 */
[----:B------:R-:W-:Y:S02]  /*1c10*/  UISETP.NE.AND UP0, UPT, UR8, 0x4, UPT ;  /* 0x000000040800788c */ /* 0x000fe4000bf05270 */
[----:B------:R-:W-:Y:S02]  /*1c20*/  UISETP.NE.AND UP1, UPT, UR9, 0x4, UPT ;  /* 0x000000040900788c */ /* 0x000fe4000bf25270 */
[----:B------:R-:W-:Y:S02]  /*1c30*/  USEL UR4, URZ, 0x1, UP0 ;  /* 0x000000013f047887 */ /* 0x000fe40008000000 */
[----:B------:R-:W-:-:S02]  /*1c40*/  USEL UR8, UR8, URZ, UP0 ;  /* 0x0000003f08087287 */ /* 0x000fc40008000000 */
[----:B------:R-:W-:Y:S02]  /*1c50*/  USEL UR9, UR9, URZ, UP1 ;  /* 0x0000003f09097287 */ /* 0x000fe40008800000 */
[----:B------:R-:W-:Y:S01]  /*1c60*/  LOP3.LUT R5, R5, UR4, RZ, 0x3c, !PT ;  /* 0x0000000405057c12 */ /* 0x000fe2000f8e3cff */
[----:B------:R-:W-:Y:S09]  /*1c70*/  @P1 BRA `(.L_x_27) ;  /* 0xfffffffc004c1947 */ /* 0x000ff2000383ffff */
.L_x_20:
[----:B------:R-:W2:Y:S01]  /*1c80*/  LDC R0, c[0x0][0x28c] ;  /* 0x0000a300ff007b82 */ /* 0x000ea20000000800 */
[----:B------:R3:W-:Y:S01]  /*1c90*/  SYNCS.ARRIVE.TRANS64.A1T0 RZ, [R60+UR44], RZ ;  /* 0x000000ff3cff79a7 */ /* 0x0007e2000810002c */
[----:B--2---:R-:W-:-:S13]  /*1ca0*/  ISETP.GE.AND P1, PT, R0, 0x1, PT ;  /* 0x000000010000780c */ /* 0x004fda0003f26270 */
[----:B---3--:R-:W-:Y:S05]  /*1cb0*/  @!P1 BRA `(.L_x_28) ;  /* 0x0000000000309947 */ /* 0x008fea0003800000 */
[----:B------:R-:W-:Y:S05]  /*1cc0*/  @!P0 BRA `(.L_x_29) ;  /* 0x0000000000048947 */ /* 0x000fea0003800000 */
[----:B------:R-:W-:Y:S01]  /*1cd0*/  BPT.TRAP 0x1 ;  /* 0x000000040000795c */ /* 0x000fe20000300000 */
.L_x_29:
[----:B------:R-:W-:Y:S02]  /*1ce0*/  UIADD3 UR4, UR45, UR43, URZ ;  /* 0x0000002b2d047290 */ /* 0x000fe4000fffe03f */
[----:B------:R-:W-:Y:S02]  /*1cf0*/  UISETP.GT.U32.AND UP0, UPT, UR36, 0x1, UPT ;  /* 0x000000012400788c */ /* 0x000fe4000bf04070 */
[----:B------:R-:W-:-:S04]  /*1d00*/  USHF.L.U32 UR4, UR4, 0x3, URZ ;  /* 0x0000000304047899 */ /* 0x000fc8000800063f */
[----:B------:R-:W-:Y:S01]  /*1d10*/  ULOP3.LUT UR4, UR4, 0x18, URZ, 0xc0, !UPT ;  /* 0x0000001804047892 */ /* 0x000fe2000f8ec03f */
[----:B------:R-:W-:-:S03]  /*1d20*/  PLOP3.LUT P0, PT, PT, PT, UP0, 0x80, 0x0 ;  /* 0x000000000000781c */ /* 0x000fc60003f0f008 */
[----:B------:R-:W-:-:S04]  /*1d30*/  UIADD3 UR4, UR42, 0x20, UR4 ;  /* 0x000000202a047890 */ /* 0x000fc8000fffe004 */
[----:B------:R-:W-:-:S09]  /*1d40*/  UPRMT UR4, URZ, 0x654, UR4 ;  /* 0x000006543f047896 */ /* 0x000fd20008000004 */
[----:B------:R-:W-:Y:S01]  /*1d50*/  SYNCS.ARRIVE.TRANS64.RED.A1T0 RZ, [UR4], RZ ;  /* 0x000000ffffff79a7 */ /* 0x000fe20008100404 */
[----:B------:R-:W-:Y:S05]  /*1d60*/  @P0 BRA `(.L_x_28) ;  /* 0x0000000000040947 */ /* 0x000fea0003800000 */
[----:B------:R-:W-:Y:S01]  /*1d70*/  BPT.TRAP 0x1 ;  /* 0x000000040000795c */ /* 0x000fe20000300000 */
.L_x_28:
[----:B------:R-:W-:Y:S01]  /*1d80*/  SHF.L.U32 R0, R68, 0x1f, RZ ;  /* 0x0000001f44007819 */ /* 0x000fe200000006ff */
[----:B------:R-:W-:Y:S01]  /*1d90*/  UIADD3 UR43, UR41, UR43, URZ ;  /* 0x0000002b292b7290 */ /* 0x000fe2000fffe03f */
[----:B------:R-:W2:Y:S01]  /*1da0*/  LDC R7, c[0x0][0x288] ;  /* 0x0000a200ff077b82 */ /* 0x000ea20000000800 */
[----:B------:R-:W-:Y:S02]  /*1db0*/  IMAD.SHL.U32 R8, R58, 0x2, RZ ;  /* 0x000000023a087824 */ /* 0x000fe400078e00ff */
[----:B------:R-:W-:Y:S02]  /*1dc0*/  USHF.R.U32.HI UR4, URZ, 0x2, UR43 ;  /* 0x000000023f047899 */ /* 0x000fe4000801162b */
[----:B------:R-:W-:Y:S01]  /*1dd0*/  UISETP.GT.U32.AND UP0, UPT, UR43, 0x3, UPT ;  /* 0x000000032b00788c */ /* 0x000fe2000bf04070 */
[----:B------:R-:W-:Y:S01]  /*1de0*/  SHF.R.S32.HI R9, RZ, 0x1f, R8 ;  /* 0x0000001fff097819 */ /* 0x000fe20000011408 */
[----:B------:R-:W-:Y:S01]  /*1df0*/  ULOP3.LUT UR4, UR4, 0x1, URZ, 0xc0, !UPT ;  /* 0x0000000104047892 */ /* 0x000fe2000f8ec03f */
[----:B------:R-:W3:Y:S01]  /*1e00*/  SYNCS.PHASECHK.TRANS64.TRYWAIT P0, [R59+UR49+0x10], R0 ;  /* 0x000010003b0075a7 */ /* 0x000ee20008000171 */
[----:B------:R-:W-:-:S02]  /*1e10*/  UISETP.LT.U32.AND UP0, UPT, UR41, 0x4, UP0 ;  /* 0x000000042900788c */ /* 0x000fc40008701070 */
[----:B------:R-:W-:Y:S02]  /*1e20*/  UISETP.NE.U32.AND UP1, UPT, UR4, 0x1, UPT ;  /* 0x000000010400788c */ /* 0x000fe4000bf25070 */
[----:B------:R-:W-:Y:S02]  /*1e30*/  USEL UR5, URZ, 0x1, !UP0 ;  /* 0x000000013f057887 */ /* 0x000fe4000c000000 */
[----:B------:R-:W-:Y:S02]  /*1e40*/  UISETP.GT.U32.AND UP1, UPT, UR41, 0x3, !UP1 ;  /* 0x000000032900788c */ /* 0x000fe4000cf24070 */
[----:B------:R-:W-:Y:S02]  /*1e50*/  ULOP3.LUT UR43, UR43, 0x3, URZ, 0xc0, !UPT ;  /* 0x000000032b2b7892 */ /* 0x000fe4000f8ec03f */
[----:B------:R-:W-:-:S04]  /*1e60*/  USEL UR4, URZ, 0x1, !UP1 ;  /* 0x000000013f047887 */ /* 0x000fc8000c800000 */
[----:B------:R-:W-:Y:S01]  /*1e70*/  ULOP3.LUT UR46, UR4, UR46, UR5, 0x96, !UPT ;  /* 0x0000002e042e7292 */ /* 0x000fe2000f8e9605 */
[----:B--23--:R-:W-:Y:S11]  /*1e80*/  @!P0 BRA `(.L_x_30) ;  /* 0x0000003800f88947 */ /* 0x00cff60003800000 */
.L_x_120:
[----:B--2---:R-:W-:Y:S01]  /*1e90*/  IMAD.SHL.U32 R0, R18, 0x40, RZ ;  /* 0x0000004012007824 */ /* 0x004fe200078e00ff */
[----:B------:R-:W-:Y:S01]  /*1ea0*/  ULDC UR6, c[0x0][0x284] ;  /* 0x0000a10000067ab9 */ /* 0x000fe20000000800 */
[----:B------:R-:W-:Y:S01]  /*1eb0*/  IMAD.SHL.U32 R14, R2, 0x40, RZ ;  /* 0x00000040020e7824 */ /* 0x000fe200078e00ff */
[----:B------:R-:W-:Y:S01]  /*1ec0*/  SHF.R.S32.HI R11, RZ, 0x1f, R19 ;  /* 0x0000001fff0b7819 */ /* 0x000fe20000011413 */
[----:B------:R-:W-:Y:S01]  /*1ed0*/  ULDC.64 UR4, c[0x0][0x5d0] ;  /* 0x0001740000047ab9 */ /* 0x000fe20000000a00 */
[----:B------:R-:W-:Y:S01]  /*1ee0*/  ISETP.GE.AND P0, PT, R0, UR6, PT ;  /* 0x0000000600007c0c */ /* 0x000fe2000bf06270 */
[----:B01----:R-:W-:Y:S01]  /*1ef0*/  IMAD.WIDE.U32 R2, R19, UR4, R8 ;  /* 0x0000000413027c25 */ /* 0x003fe2000f8e0008 */
[----:B------:R-:W-:Y:S02]  /*1f00*/  SHF.R.S32.HI R15, RZ, 0x1f, R14 ;  /* 0x0000001fff0f7819 */ /* 0x000fe4000001140e */
[----:B------:R-:W-:Y:S01]  /*1f10*/  ISETP.GE.OR P0, PT, R14, R7, P0 ;  /* 0x000000070e00720c */ /* 0x000fe20000706670 */
[----:B------:R-:W-:-:S04]  /*1f20*/  IMAD R4, R11, UR4, RZ ;  /* 0x000000040b047c24 */ /* 0x000fc8000f8e02ff */
[----:B------:R-:W-:Y:S01]  /*1f30*/  IMAD R5, R19, UR5, R4 ;  /* 0x0000000513057c24 */ /* 0x000fe2000f8e0204 */
[----:B------:R-:W-:-:S04]  /*1f40*/  IADD3 R4, P1, R14, R2, RZ ;  /* 0x000000020e047210 */ /* 0x000fc80007f3e0ff */
[----:B------:R-:W-:-:S03]  /*1f50*/  IADD3.X R5, R15, R3, R5, P1, !PT ;  /* 0x000000030f057210 */ /* 0x000fc60000ffe405 */
[----:B------:R-:W-:Y:S06]  /*1f60*/  @P0 BRA `(.L_x_31) ;  /* 0x0000002000c40947 */ /* 0x000fec0003800000 */
[----:B------:R-:W0:Y:S01]  /*1f70*/  LDC.64 R70, c[0x0][0x5c8] ;  /* 0x00017200ff467b82 */ /* 0x000e220000000a00 */
[----:B-----5:R-:W-:Y:S01]  /*1f80*/  FSETP.NEU.AND P0, PT, R23, RZ, PT ;  /* 0x000000ff1700720b */ /* 0x020fe20003f0d000 */
[----:B------:R-:W-:Y:S01]  /*1f90*/  IMAD R3, R58, -0x2, R7 ;  /* 0xfffffffe3a037824 */ /* 0x000fe200078e0207 */
[----:B------:R-:W-:Y:S01]  /*1fa0*/  BSSY B0, `(.L_x_31) ;  /* 0x000022d000007945 */ /* 0x000fe20003800000 */
[----:B------:R-:W-:-:S04]  /*1fb0*/  IMAD.WIDE R64, R18, 0x40, R56 ;  /* 0x0000004012407825 */ /* 0x000fc800078e0238 */
[----:B------:R-:W-:Y:S02]  /*1fc0*/  IMAD.IADD R2, R3, 0x1, -R14 ;  /* 0x0000000103027824 */ /* 0x000fe400078e0a0e */
[----:B------:R-:W-:-:S03]  /*1fd0*/  IMAD.IADD R0, R63, 0x1, -R0 ;  /* 0x000000013f007824 */ /* 0x000fc600078e0a00 */
[----:B------:R-:W-:-:S04]  /*1fe0*/  ISETP.GT.AND P2, PT, R2, RZ, PT ;  /* 0x000000ff0200720c */ /* 0x000fc80003f44270 */
[----:B------:R-:W-:Y:S01]  /*1ff0*/  ISETP.GT.AND P1, PT, R0, RZ, P2 ;  /* 0x000000ff0000720c */ /* 0x000fe20001724270 */
[-C--:B0-----:R-:W-:Y:S02]  /*2000*/  IMAD R3, R65, R70.reuse, RZ ;  /* 0x0000004641037224 */ /* 0x081fe400078e02ff */
[----:B------:R-:W-:-:S04]  /*2010*/  IMAD.WIDE.U32 R66, R64, R70, R4 ;  /* 0x0000004640427225 */ /* 0x000fc800078e0004 */
[----:B------:R-:W-:-:S04]  /*2020*/  IMAD R3, R64, R71, R3 ;  /* 0x0000004740037224 */ /* 0x000fc800078e0203 */
[----:B------:R-:W-:Y:S01]  /*2030*/  IMAD.IADD R7, R67, 0x1, R3 ;  /* 0x0000000143077824 */ /* 0x000fe200078e0203 */
[----:B------:R-:W-:Y:S06]  /*2040*/  @!P0 BRA `(.L_x_32) ;  /* 0x0000001400f08947 */ /* 0x000fec0003800000 */
[----:B------:R-:W0:Y:S01]  /*2050*/  LDC.64 R72, c[0x0][0x5b8] ;  /* 0x00016e00ff487b82 */ /* 0x000e220000000a00 */
[----:B------:R-:W-:-:S07]  /*2060*/  ULDC.64 UR4, c[0x0][0x5c0] ;  /* 0x0001700000047ab9 */ /* 0x000fce0000000a00 */
[----:B------:R-:W1:Y:S08]  /*2070*/  LDC.64 R74, c[0x0][0x5b0] ;  /* 0x00016c00ff4a7b82 */ /* 0x000e700000000a00 */
[----:B------:R-:W2:Y:S01]  /*2080*/  LDC.64 R76, c[0x0][0x5a8] ;  /* 0x00016a00ff4c7b82 */ /* 0x000ea20000000a00 */
[-C--:B0-----:R-:W-:Y:S02]  /*2090*/  IMAD R6, R11, R72.reuse, RZ ;  /* 0x000000480b067224 */ /* 0x081fe400078e02ff */
[----:B------:R-:W-:-:S04]  /*20a0*/  IMAD.WIDE.U32 R4, R19, R72, R8 ;  /* 0x0000004813047225 */ /* 0x000fc800078e0008 */
[----:B------:R-:W-:Y:S01]  /*20b0*/  IMAD R67, R19, R73, R6 ;  /* 0x0000004913437224 */ /* 0x000fe200078e0206 */
[----:B------:R-:W-:Y:S01]  /*20c0*/  IADD3 R10, P0, R14, R4, RZ ;  /* 0x000000040e0a7210 */ /* 0x000fe20007f1e0ff */
[----:B-1----:R-:W-:-:S03]  /*20d0*/  IMAD R3, R65, R74, RZ ;  /* 0x0000004a41037224 */ /* 0x002fc600078e02ff */
[----:B------:R-:W-:Y:S01]  /*20e0*/  IADD3.X R11, R15, R5, R67, P0, !PT ;  /* 0x000000050f0b7210 */ /* 0x000fe200007fe443 */
[C---:B------:R-:W-:Y:S02]  /*20f0*/  IMAD R69, R64.reuse, R75, R3 ;  /* 0x0000004b40457224 */ /* 0x040fe400078e0203 */
[----:B------:R-:W-:-:S04]  /*2100*/  IMAD.WIDE.U32 R4, R64, R74, R10 ;  /* 0x0000004a40047225 */ /* 0x000fc800078e000a */
[----:B------:R-:W-:Y:S01]  /*2110*/  IMAD.IADD R3, R5, 0x1, R69 ;  /* 0x0000000105037824 */ /* 0x000fe200078e0245 */
[----:B--2---:R-:W-:-:S04]  /*2120*/  LEA R12, P0, R4, R76, 0x1 ;  /* 0x0000004c040c7211 */ /* 0x004fc800078008ff */
[----:B------:R-:W-:-:S05]  /*2130*/  LEA.HI.X R13, R4, R77, R3, 0x1, P0 ;  /* 0x0000004d040d7211 */ /* 0x000fca00000f0c03 */
[----:B------:R-:W2:Y:S01]  /*2140*/  @P1 LDG.E.LTC128B.U16 R3, desc[UR52][R12.64] ;  /* 0x000000340c031981 */ /* 0x000ea2000c1e1520 */
[----:B------:R-:W-:Y:S01]  /*2150*/  IMAD.WIDE.U32 R4, R64, R74, R14 ;  /* 0x0000004a40047225 */ /* 0x000fe200078e000e */
[----:B------:R-:W-:Y:S02]  /*2160*/  BSSY B1, `(.L_x_33) ;  /* 0x0000015000017945 */ /* 0x000fe40003800000 */
[----:B------:R-:W-:-:S04]  /*2170*/  IADD3 R20, P0, R8, R4, RZ ;  /* 0x0000000408147210 */ /* 0x000fc80007f1e0ff */
[----:B------:R-:W-:Y:S02]  /*2180*/  IADD3.X R21, R9, R69, R5, P0, !PT ;  /* 0x0000004509157210 */ /* 0x000fe400007fe405 */
[----:B------:R-:W-:Y:S01]  /*2190*/  LEA R6, P0, R66, UR4, 0x1 ;  /* 0x0000000442067c11 */ /* 0x000fe2000f8008ff */
[----:B------:R-:W-:-:S03]  /*21a0*/  IMAD.WIDE.U32 R20, R19, R72, R20 ;  /* 0x0000004813147225 */ /* 0x000fc600078e0014 */
[----:B------:R-:W-:Y:S02]  /*21b0*/  LEA.HI.X R7, R66, UR5, R7, 0x1, P0 ;  /* 0x0000000542077c11 */ /* 0x000fe400080f0c07 */
[----:B------:R-:W-:-:S04]  /*21c0*/  ISETP.GT.AND P0, PT, R2, 0x1, PT ;  /* 0x000000010200780c */ /* 0x000fc80003f04270 */
[----:B------:R-:W-:Y:S01]  /*21d0*/  ISETP.GT.AND P3, PT, R0, RZ, P0 ;  /* 0x000000ff0000720c */ /* 0x000fe20000764270 */
[----:B--2---:R-:W-:-:S05]  /*21e0*/  HADD2.F32 R4, -RZ, R3.H0_H0 ;  /* 0x20000003ff047230 */ /* 0x004fca0000004100 */
[----:B------:R-:W-:Y:S01]  /*21f0*/  FMUL R5, R4, R23 ;  /* 0x0000001704057220 */ /* 0x000fe20000400000 */
[----:B------:R-:W-:-:S03]  /*2200*/  LEA R4, P4, R20, R76, 0x1 ;  /* 0x0000004c14047211 */ /* 0x000fc600078808ff */
[----:B------:R-:W-:-:S05]  /*2210*/  FFMA R5, R24, R22, R5 ;  /* 0x0000001618057223 */ /* 0x000fca0000000005 */
[----:B------:R-:W-:Y:S01]  /*2220*/  F2FP.F16.F32.PACK_AB R12, RZ, R5 ;  /* 0x00000005ff0c723e */ /* 0x000fe200000000ff */
[----:B------:R-:W-:-:S03]  /*2230*/  IMAD.IADD R5, R67, 0x1, R21 ;  /* 0x0000000143057824 */ /* 0x000fc600078e0215 */
[----:B------:R-:W-:Y:S01]  /*2240*/  PRMT R13, R12, 0x7610, R13 ;  /* 0x000076100c0d7816 */ /* 0x000fe2000000000d */
[----:B------:R-:W-:Y:S01]  /*2250*/  IMAD.SHL.U32 R12, R74, 0x8, RZ ;  /* 0x000000084a0c7824 */ /* 0x000fe200078e00ff */
[----:B------:R-:W-:-:S03]  /*2260*/  LEA.HI.X R5, R20, R77, R5, 0x1, P4 ;  /* 0x0000004d14057211 */ /* 0x000fc600020f0c05 */
[----:B------:R0:W-:Y:S02]  /*2270*/  @P1 STG.E.U16 desc[UR52][R6.64], R13 ;  /* 0x0000000d06001986 */ /* 0x0001e4000c101534 */
[----:B0-----:R-:W-:Y:S01]  /*2280*/  SHF.L.U64.HI R13, R74, 0x3, R75 ;  /* 0x000000034a0d7819 */ /* 0x001fe2000001024b */
[----:B------:R-:W-:Y:S06]  /*2290*/  @!P3 BRA `(.L_x_34) ;  /* 0x000000000004b947 */ /* 0x000fec0003800000 */
[----:B------:R0:W5:Y:S02]  /*22a0*/  LDG.E.LTC128B.U16 R3, desc[UR52][R4.64+0x2] ;  /* 0x0000023404037981 */ /* 0x000164000c1e1520 */
.L_x_34:
[----:B------:R-:W-:Y:S05]  /*22b0*/  BSYNC B1 ;  /* 0x0000000000017941 */ /* 0x000fea0003800000 */
.L_x_33:
[----:B-----5:R-:W-:Y:S01]  /*22c0*/  HADD2.F32 R18, -RZ, R3.H0_H0 ;  /* 0x20000003ff127230 */ /* 0x020fe20000004100 */
[----:B------:R-:W-:Y:S01]  /*22d0*/  ISETP.GT.AND P2, PT, R0, 0x8, P2 ;  /* 0x000000080000780c */ /* 0x000fe20001744270 */
[----:B------:R-:W-:-:S04]  /*22e0*/  IMAD.WIDE.U32 R64, R64, R74, R12 ;  /* 0x0000004a40407225 */ /* 0x000fc800078e000c */
[----:B------:R-:W-:Y:S01]  /*22f0*/  FMUL R18, R18, R23 ;  /* 0x0000001712127220 */ /* 0x000fe20000400000 */
[----:B------:R-:W-:Y:S01]  /*2300*/  IMAD.IADD R69, R69, 0x1, R65 ;  /* 0x0000000145457824 */ /* 0x000fe200078e0241 */
[----:B------:R-:W-:Y:S02]  /*2310*/  IADD3 R10, P1, R10, R64, RZ ;  /* 0x000000400a0a7210 */ /* 0x000fe40007f3e0ff */
[----:B------:R-:W-:-:S03]  /*2320*/  FFMA R18, R25, R22, R18 ;  /* 0x0000001619127223 */ /* 0x000fc60000000012 */
[----:B------:R-:W-:Y:S01]  /*2330*/  IMAD.X R11, R69, 0x1, R11, P1 ;  /* 0x00000001450b7824 */ /* 0x000fe200008e060b */
[C---:B------:R-:W-:Y:S02]  /*2340*/  LEA R12, P1, R10.reuse, R76, 0x1 ;  /* 0x0000004c0a0c7211 */ /* 0x040fe400078208ff */
[----:B------:R-:W-:Y:S02]  /*2350*/  F2FP.F16.F32.PACK_AB R18, RZ, R18 ;  /* 0x00000012ff12723e */ /* 0x000fe400000000ff */
[----:B------:R-:W-:Y:S02]  /*2360*/  LEA.HI.X R13, R10, R77, R11, 0x1, P1 ;  /* 0x0000004d0a0d7211 */ /* 0x000fe400008f0c0b */
[----:B------:R-:W-:Y:S02]  /*2370*/  PRMT R20, R18, 0x7610, R20 ;  /* 0x0000761012147816 */ /* 0x000fe40000000014 */
[----:B------:R-:W-:-:S03]  /*2380*/  PRMT R18, R3, 0x7610, R18 ;  /* 0x0000761003127816 */ /* 0x000fc60000000012 */
[----:B------:R1:W-:Y:S04]  /*2390*/  @P3 STG.E.U16 desc[UR52][R6.64+0x2], R20 ;  /* 0x0000021406003986 */ /* 0x0003e8000c101534 */
[----:B------:R-:W2:Y:S01]  /*23a0*/  @P2 LDG.E.LTC128B.U16 R18, desc[UR52][R12.64] ;  /* 0x000000340c122981 */ /* 0x000ea2000c1e1520 */
[----:B------:R-:W-:Y:S01]  /*23b0*/  IADD3 R14, P1, P3, R8, R64, R14 ;  /* 0x00000040080e7210 */ /* 0x000fe20007b3e00e */
[----:B------:R-:W-:Y:S01]  /*23c0*/  BSSY B1, `(.L_x_35) ;  /* 0x0000011000017945 */ /* 0x000fe20003800000 */
[C---:B------:R-:W-:Y:S02]  /*23d0*/  SHF.L.U64.HI R11, R70.reuse, 0x4, R71 ;  /* 0x00000004460b7819 */ /* 0x040fe40000010247 */
[----:B------:R-:W-:Y:S02]  /*23e0*/  IADD3.X R15, R9, R69, R15, P1, P3 ;  /* 0x00000045090f7210 */ /* 0x000fe40000fe640f */
[----:B------:R-:W-:-:S02]  /*23f0*/  LEA R10, P1, R70, R6, 0x4 ;  /* 0x00000006460a7211 */ /* 0x000fc400078220ff */
[----:B------:R-:W-:Y:S01]  /*2400*/  ISETP.GT.AND P0, PT, R0, 0x8, P0 ;  /* 0x000000080000780c */ /* 0x000fe20000704270 */
[----:B------:R-:W-:-:S04]  /*2410*/  IMAD.WIDE.U32 R14, R19, R72, R14 ;  /* 0x00000048130e7225 */ /* 0x000fc800078e000e */
[----:B------:R-:W-:Y:S02]  /*2420*/  IMAD.X R11, R11, 0x1, R7, P1 ;  /* 0x000000010b0b7824 */ /* 0x000fe400008e0607 */
[----:B------:R-:W-:Y:S02]  /*2430*/  IMAD.IADD R9, R67, 0x1, R15 ;  /* 0x0000000143097824 */ /* 0x000fe400078e020f */
[----:B--2---:R-:W-:-:S05]  /*2440*/  HADD2.F32 R8, -RZ, R18.H0_H0 ;  /* 0x20000012ff087230 */ /* 0x004fca0000004100 */
[----:B------:R-:W-:Y:S01]  /*2450*/  FMUL R3, R8, R23 ;  /* 0x0000001708037220 */ /* 0x000fe20000400000 */
[----:B------:R-:W-:-:S03]  /*2460*/  LEA R8, P3, R14, R76, 0x1 ;  /* 0x0000004c0e087211 */ /* 0x000fc600078608ff */
[----:B------:R-:W-:Y:S01]  /*2470*/  FFMA R3, R26, R22, R3 ;  /* 0x000000161a037223 */ /* 0x000fe20000000003 */
[----:B------:R-:W-:-:S04]  /*2480*/  LEA.HI.X R9, R14, R77, R9, 0x1, P3 ;  /* 0x0000004d0e097211 */ /* 0x000fc800018f0c09 */
[----:B------:R-:W-:-:S05]  /*2490*/  F2FP.F16.F32.PACK_AB R3, RZ, R3 ;  /* 0x00000003ff03723e */ /* 0x000fca00000000ff */
[----:B------:R1:W-:Y:S01]  /*24a0*/  @P2 STG.E.U16 desc[UR52][R10.64], R3 ;  /* 0x000000030a002986 */ /* 0x0003e2000c101534 */
[----:B------:R-:W-:Y:S05]  /*24b0*/  @!P0 BRA `(.L_x_36) ;  /* 0x0000000000048947 */ /* 0x000fea0003800000 */
[----:B------:R2:W5:Y:S02]  /*24c0*/  LDG.E.LTC128B.U16 R18, desc[UR52][R8.64+0x2] ;  /* 0x0000023408127981 */ /* 0x000564000c1e1520 */
.L_x_36:
[----:B------:R-:W-:Y:S05]  /*24d0*/  BSYNC B1 ;  /* 0x0000000000017941 */ /* 0x000fea0003800000 */
.L_x_35:
[----:B-----5:R-:W-:Y:S01]  /*24e0*/  HADD2.F32 R12, -RZ, R18.H0_H0 ;  /* 0x20000012ff0c7230 */ /* 0x020fe20000004100 */
[----:B------:R-:W-:Y:S01]  /*24f0*/  ISETP.GT.AND P1, PT, R2, 0x8, PT ;  /* 0x000000080200780c */ /* 0x000fe20003f24270 */
[----:B------:R-:W-:Y:S03]  /*2500*/  BSSY B1, `(.L_x_37) ;  /* 0x0000008000017945 */ /* 0x000fe60003800000 */
[----:B------:R-:W-:Y:S01]  /*2510*/  FMUL R12, R12, R23 ;  /* 0x000000170c0c7220 */ /* 0x000fe20000400000 */
[----:B------:R-:W-:-:S03]  /*2520*/  ISETP.GT.AND P2, PT, R0, RZ, P1 ;  /* 0x000000ff0000720c */ /* 0x000fc60000f44270 */
[----:B------:R-:W-:-:S05]  /*2530*/  FFMA R12, R27, R22, R12 ;  /* 0x000000161b0c7223 */ /* 0x000fca000000000c */
[----:B------:R-:W-:-:S05]  /*2540*/  F2FP.F16.F32.PACK_AB R12, RZ, R12 ;  /* 0x0000000cff0c723e */ /* 0x000fca00000000ff */
[----:B------:R3:W-:Y:S01]  /*2550*/  @P0 STG.E.U16 desc[UR52][R10.64+0x2], R12 ;  /* 0x0000020c0a000986 */ /* 0x0007e2000c101534 */
[----:B------:R-:W-:Y:S05]  /*2560*/  @!P2 BRA `(.L_x_38) ;  /* 0x000000000004a947 */ /* 0x000fea0003800000 */
[----:B------:R4:W5:Y:S02]  /*2570*/  LDG.E.LTC128B.U16 R18, desc[UR52][R4.64+0x10] ;  /* 0x0000103404127981 */ /* 0x000964000c1e1520 */
.L_x_38:
[----:B------:R-:W-:Y:S05]  /*2580*/  BSYNC B1 ;  /* 0x0000000000017941 */ /* 0x000fea0003800000 */
.L_x_37:
[----:B---3-5:R-:W-:Y:S01]  /*2590*/  HADD2.F32 R12, -RZ, R18.H0_H0 ;  /* 0x20000012ff0c7230 */ /* 0x028fe20000004100 */
[----:B------:R-:W-:Y:S01]  /*25a0*/  ISETP.GT.AND P0, PT, R2, 0x9, PT ;  /* 0x000000090200780c */ /* 0x000fe20003f04270 */
[----:B------:R-:W-:Y:S03]  /*25b0*/  BSSY B1, `(.L_x_39) ;  /* 0x0000008000017945 */ /* 0x000fe60003800000 */
[----:B-1----:R-:W-:Y:S01]  /*25c0*/  FMUL R3, R12, R23 ;  /* 0x000000170c037220 */ /* 0x002fe20000400000 */
[----:B------:R-:W-:-:S03]  /*25d0*/  ISETP.GT.AND P3, PT, R0, RZ, P0 ;  /* 0x000000ff0000720c */ /* 0x000fc60000764270 */
[----:B------:R-:W-:-:S05]  /*25e0*/  FFMA R3, R28, R22, R3 ;  /* 0x000000161c037223 */ /* 0x000fca0000000003 */
[----:B------:R-:W-:-:S05]  /*25f0*/  F2FP.F16.F32.PACK_AB R3, RZ, R3 ;  /* 0x00000003ff03723e */ /* 0x000fca00000000ff */
[----:B------:R1:W-:Y:S01]  /*2600*/  @P2 STG.E.U16 desc[UR52][R6.64+0x10], R3 ;  /* 0x0000100306002986 */ /* 0x0003e2000c101534 */
[----:B------:R-:W-:Y:S05]  /*2610*/  @!P3 BRA `(.L_x_40) ;  /* 0x000000000004b947 */ /* 0x000fea0003800000 */
[----:B------:R3:W5:Y:S02]  /*2620*/  LDG.E.LTC128B.U16 R18, desc[UR52][R4.64+0x12] ;  /* 0x0000123404127981 */ /* 0x000764000c1e1520 */
.L_x_40:
[----:B------:R-:W-:Y:S05]  /*2630*/  BSYNC B1 ;  /* 0x0000000000017941 */ /* 0x000fea0003800000 */
.L_x_39:
[----:B-----5:R-:W-:Y:S01]  /*2640*/  HADD2.F32 R12, -RZ, R18.H0_H0 ;  /* 0x20000012ff0c7230 */ /* 0x020fe20000004100 */
[----:B------:R-:W-:Y:S01]  /*2650*/  ISETP.GT.AND P1, PT, R0, 0x8, P1 ;  /* 0x000000080000780c */ /* 0x000fe20000f24270 */
[----:B------:R-:W-:Y:S03]  /*2660*/  BSSY B1, `(.L_x_41) ;  /* 0x0000007000017945 */ /* 0x000fe60003800000 */
[----:B------:R-:W-:-:S04]  /*2670*/  FMUL R12, R12, R23 ;  /* 0x000000170c0c7220 */ /* 0x000fc80000400000 */
[----:B------:R-:W-:-:S05]  /*2680*/  FFMA R12, R29, R22, R12 ;  /* 0x000000161d0c7223 */ /* 0x000fca000000000c */
[----:B------:R-:W-:-:S05]  /*2690*/  F2FP.F16.F32.PACK_AB R12, RZ, R12 ;  /* 0x0000000cff0c723e */ /* 0x000fca00000000ff */
[----:B------:R0:W-:Y:S01]  /*26a0*/  @P3 STG.E.U16 desc[UR52][R6.64+0x12], R12 ;  /* 0x0000120c06003986 */ /* 0x0001e2000c101534 */
[----:B------:R-:W-:Y:S05]  /*26b0*/  @!P1 BRA `(.L_x_42) ;  /* 0x0000000000049947 */ /* 0x000fea0003800000 */
[----:B------:R0:W5:Y:S02]  /*26c0*/  LDG.E.LTC128B.U16 R18, desc[UR52][R8.64+0x10] ;  /* 0x0000103408127981 */ /* 0x000164000c1e1520 */
.L_x_42:
[----:B------:R-:W-:Y:S05]  /*26d0*/  BSYNC B1 ;  /* 0x0000000000017941 */ /* 0x000fea0003800000 */
.L_x_41:
[----:B0----5:R-:W-:Y:S01]  /*26e0*/  HADD2.F32 R12, -RZ, R18.H0_H0 ;  /* 0x20000012ff0c7230 */ /* 0x021fe20000004100 */
[----:B------:R-:W-:Y:S01]  /*26f0*/  ISETP.GT.AND P0, PT, R0, 0x8, P0 ;  /* 0x000000080000780c */ /* 0x000fe20000704270 */
[----:B------:R-:W-:Y:S03]  /*2700*/  BSSY B1, `(.L_x_43) ;  /* 0x0000007000017945 */ /* 0x000fe60003800000 */
[----:B-1----:R-:W-:-:S04]  /*2710*/  FMUL R3, R12, R23 ;  /* 0x000000170c037220 */ /* 0x002fc80000400000 */
[----:B------:R-:W-:-:S05]  /*2720*/  FFMA R3, R30, R22, R3 ;  /* 0x000000161e037223 */ /* 0x000fca0000000003 */
[----:B------:R-:W-:-:S05]  /*2730*/  F2FP.F16.F32.PACK_AB R3, RZ, R3 ;  /* 0x00000003ff03723e */ /* 0x000fca00000000ff */
[----:B------:R0:W-:Y:S01]  /*2740*/  @P1 STG.E.U16 desc[UR52][R10.64+0x10], R3 ;  /* 0x000010030a001986 */ /* 0x0001e2000c101534 */
[----:B------:R-:W-:Y:S05]  /*2750*/  @!P0 BRA `(.L_x_44) ;  /* 0x0000000000048947 */ /* 0x000fea0003800000 */
[----:B------:R1:W5:Y:S02]  /*2760*/  LDG.E.LTC128B.U16 R18, desc[UR52][R8.64+0x12] ;  /* 0x0000123408127981 */ /* 0x000364000c1e1520 */
.L_x_44:
[----:B------:R-:W-:Y:S05]  /*2770*/  BSYNC B1 ;  /* 0x0000000000017941 */ /* 0x000fea0003800000 */
.L_x_43:
        /* <DEDUP_REMOVED lines=10> */
.L_x_46:
[----:B------:R-:W-:Y:S05]  /*2820*/  BSYNC B1 ;  /* 0x0000000000017941 */ /* 0x000fea0003800000 */
.L_x_45:
[----:B0----5:R-:W-:Y:S01]  /*2830*/  HADD2.F32 R12, -RZ, R18.H0_H0 ;  /* 0x20000012ff0c7230 */ /* 0x021fe20000004100 */
        /* <DEDUP_REMOVED lines=9> */
.L_x_48:
[----:B------:R-:W-:Y:S05]  /*28d0*/  BSYNC B1 ;  /* 0x0000000000017941 */ /* 0x000fea0003800000 */
.L_x_47:
        /* <DEDUP_REMOVED lines=9> */
.L_x_50:
[----:B------:R-:W-:Y:S05]  /*2970*/  BSYNC B1 ;  /* 0x0000000000017941 */ /* 0x000fea0003800000 */
.L_x_49:
[----:B0----5:R-:W-:Y:S01]  /*2980*/  HADD2.F32 R12, -RZ, R18.H0_H0 ;  /* 0x20000012ff0c7230 */ /* 0x021fe20000004100 */
        /* <DEDUP_REMOVED lines=8> */
.L_x_52:
[----:B------:R-:W-:Y:S05]  /*2a10*/  BSYNC B1 ;  /* 0x0000000000017941 */ /* 0x000fea0003800000 */
.L_x_51:
        /* <DEDUP_REMOVED lines=10> */
.L_x_54:
[----:B------:R-:W-:Y:S05]  /*2ac0*/  BSYNC B1 ;  /* 0x0000000000017941 */ /* 0x000fea0003800000 */
.L_x_53:
        /* <DEDUP_REMOVED lines=10> */
.L_x_56:
[----:B------:R-:W-:Y:S05]  /*2b70*/  BSYNC B1 ;  /* 0x0000000000017941 */ /* 0x000fea0003800000 */
.L_x_55:
        /* <DEDUP_REMOVED lines=9> */
.L_x_58:
[----:B------:R-:W-:Y:S05]  /*2c10*/  BSYNC B1 ;  /* 0x0000000000017941 */ /* 0x000fea0003800000 */
.L_x_57:
        /* <DEDUP_REMOVED lines=9> */
.L_x_60:
[----:B------:R-:W-:Y:S05]  /*2cb0*/  BSYNC B1 ;  /* 0x0000000000017941 */ /* 0x000fea0003800000 */
.L_x_59:
        /* <DEDUP_REMOVED lines=10> */
.L_x_62:
[----:B------:R-:W-:Y:S05]  /*2d60*/  BSYNC B1 ;  /* 0x0000000000017941 */ /* 0x000fea0003800000 */
.L_x_61:
        /* <DEDUP_REMOVED lines=10> */
.L_x_64:
[----:B------:R-:W-:Y:S05]  /*2e10*/  BSYNC B1 ;  /* 0x0000000000017941 */ /* 0x000fea0003800000 */
.L_x_63:
        /* <DEDUP_REMOVED lines=9> */
.L_x_66:
[----:B------:R-:W-:Y:S05]  /*2eb0*/  BSYNC B1 ;  /* 0x0000000000017941 */ /* 0x000fea0003800000 */
.L_x_65:
        /* <DEDUP_REMOVED lines=9> */
.L_x_68:
[----:B------:R-:W-:Y:S05]  /*2f50*/  BSYNC B1 ;  /* 0x0000000000017941 */ /* 0x000fea0003800000 */
.L_x_67:
        /* <DEDUP_REMOVED lines=10> */
.L_x_70:
[----:B------:R-:W-:Y:S05]  /*3000*/  BSYNC B1 ;  /* 0x0000000000017941 */ /* 0x000fea0003800000 */
.L_x_69:
        /* <DEDUP_REMOVED lines=10> */
.L_x_72:
[----:B------:R-:W-:Y:S05]  /*30b0*/  BSYNC B1 ;  /* 0x0000000000017941 */ /* 0x000fea0003800000 */
.L_x_71:
        /* <DEDUP_REMOVED lines=9> */
.L_x_74:
[----:B------:R-:W-:Y:S05]  /*3150*/  BSYNC B1 ;  /* 0x0000000000017941 */ /* 0x000fea0003800000 */
.L_x_73:
        /* <DEDUP_REMOVED lines=9> */
.L_x_76:
[----:B------:R-:W-:Y:S05]  /*31f0*/  BSYNC B1 ;  /* 0x0000000000017941 */ /* 0x000fea0003800000 */
.L_x_75:
        /* <DEDUP_REMOVED lines=10> */
.L_x_78:
[----:B------:R-:W-:Y:S05]  /*32a0*/  BSYNC B1 ;  /* 0x0000000000017941 */ /* 0x000fea0003800000 */
.L_x_77:
        /* <DEDUP_REMOVED lines=10> */
.L_x_80:
[----:B------:R-:W-:Y:S05]  /*3350*/  BSYNC B1 ;  /* 0x0000000000017941 */ /* 0x000fea0003800000 */
.L_x_79:
        /* <DEDUP_REMOVED lines=9> */
.L_x_82:
[----:B------:R-:W-:Y:S05]  /*33f0*/  BSYNC B1 ;  /* 0x0000000000017941 */ /* 0x000fea0003800000 */
.L_x_81:
        /* <DEDUP_REMOVED lines=9> */
.L_x_84:
[----:B------:R-:W-:Y:S05]  /*3490*/  BSYNC B1 ;  /* 0x0000000000017941 */ /* 0x000fea0003800000 */
.L_x_83:
        /* <DEDUP_REMOVED lines=10> */
.L_x_86:
[----:B------:R-:W-:Y:S05]  /*3540*/  BSYNC B1 ;  /* 0x0000000000017941 */ /* 0x000fea0003800000 */
.L_x_85:
[----:B0----5:R-:W-:Y:S01]  /*3550*/  HADD2.F32 R12, -RZ, R18.H0_H0 ;  /* 0x20000012ff0c7230 */ /* 0x021fe20000004100 */
[----:B------:R-:W-:Y:S01]  /*3560*/  ISETP.GT.AND P0, PT, R2, 0x39, PT ;  /* 0x000000390200780c */ /* 0x000fe20003f04270 */
[----:B------:R-:W-:Y:S01]  /*3570*/  @P2 IMAD.MOV.U32 R2, RZ, RZ, R6 ;  /* 0x000000ffff022224 */ /* 0x000fe200078e0006 */
[----:B------:R-:W-:Y:S02]  /*3580*/  BSSY B1, `(.L_x_87) ;  /* 0x000000a000017945 */ /* 0x000fe40003800000 */
[----:B------:R-:W-:Y:S01]  /*3590*/  FMUL R3, R12, R23 ;  /* 0x000000170c037220 */ /* 0x000fe20000400000 */
[----:B------:R-:W-:-:S03]  /*35a0*/  ISETP.GT.AND P3, PT, R0, RZ, P0 ;  /* 0x000000ff0000720c */ /* 0x000fc60000764270 */
[----:B------:R-:W-:-:S05]  /*35b0*/  FFMA R3, R52, R22, R3 ;  /* 0x0000001634037223 */ /* 0x000fca0000000003 */
[----:B------:R-:W-:-:S04]  /*35c0*/  F2FP.F16.F32.PACK_AB R3, RZ, R3 ;  /* 0x00000003ff03723e */ /* 0x000fc800000000ff */
[----:B------:R-:W-:Y:S01]  /*35d0*/  PRMT R12, R3, 0x7610, R12 ;  /* 0x00007610030c7816 */ /* 0x000fe2000000000c */
[----:B------:R-:W-:-:S05]  /*35e0*/  @P2 IMAD.MOV.U32 R3, RZ, RZ, R7 ;  /* 0x000000ffff032224 */ /* 0x000fca00078e0007 */
[----:B------:R0:W-:Y:S01]  /*35f0*/  @P2 STG.E.U16 desc[UR52][R2.64+0x70], R12 ;  /* 0x0000700c02002986 */ /* 0x0001e2000c101534 */
[----:B------:R-:W-:Y:S05]  /*3600*/  @!P3 BRA `(.L_x_88) ;  /* 0x000000000004b947 */ /* 0x000fea0003800000 */
[----:B------:R0:W5:Y:S02]  /*3610*/  LDG.E.LTC128B.U16 R18, desc[UR52][R4.64+0x72] ;  /* 0x0000723404127981 */ /* 0x000164000c1e1520 */
.L_x_88:
[----:B------:R-:W-:Y:S05]  /*3620*/  BSYNC B1 ;  /* 0x0000000000017941 */ /* 0x000fea0003800000 */
.L_x_87:
        /* <DEDUP_REMOVED lines=9> */
.L_x_90:
[----:B------:R-:W-:Y:S05]  /*36c0*/  BSYNC B1 ;  /* 0x0000000000017941 */ /* 0x000fea0003800000 */
.L_x_89:
[----:B0----5:R-:W-:Y:S01]  /*36d0*/  HADD2.F32 R2, -RZ, R18.H0_H0 ;  /* 0x20000012ff027230 */ /* 0x021fe20000004100 */
[----:B------:R-:W-:Y:S01]  /*36e0*/  ISETP.GT.AND P0, PT, R0, 0x8, P0 ;  /* 0x000000080000780c */ /* 0x000fe20000704270 */
[----:B------:R-:W-:Y:S03]  /*36f0*/  BSSY B1, `(.L_x_91) ;  /* 0x000000a000017945 */ /* 0x000fe60003800000 */
[----:B------:R-:W-:Y:S01]  /*3700*/  FMUL R3, R2, R23 ;  /* 0x0000001702037220 */ /* 0x000fe20000400000 */
[----:B------:R-:W-:-:S03]  /*3710*/  @P1 IMAD.MOV.U32 R2, RZ, RZ, R10 ;  /* 0x000000ffff021224 */ /* 0x000fc600078e000a */
[----:B------:R-:W-:-:S05]  /*3720*/  FFMA R3, R54, R22, R3 ;  /* 0x0000001636037223 */ /* 0x000fca0000000003 */
[----:B------:R-:W-:-:S04]  /*3730*/  F2FP.F16.F32.PACK_AB R3, RZ, R3 ;  /* 0x00000003ff03723e */ /* 0x000fc800000000ff */
[----:B---34-:R-:W-:Y:S01]  /*3740*/  PRMT R4, R3, 0x7610, R4 ;  /* 0x0000761003047816 */ /* 0x018fe20000000004 */
[----:B------:R-:W-:-:S05]  /*3750*/  @P1 IMAD.MOV.U32 R3, RZ, RZ, R11 ;  /* 0x000000ffff031224 */ /* 0x000fca00078e000b */
[----:B------:R0:W-:Y:S01]  /*3760*/  @P1 STG.E.U16 desc[UR52][R2.64+0x70], R4 ;  /* 0x0000700402001986 */ /* 0x0001e2000c101534 */
[----:B------:R-:W-:Y:S05]  /*3770*/  @!P0 BRA `(.L_x_92) ;  /* 0x0000000000048947 */ /* 0x000fea0003800000 */
[----:B------:R3:W5:Y:S02]  /*3780*/  LDG.E.LTC128B.U16 R18, desc[UR52][R8.64+0x72] ;  /* 0x0000723408127981 */ /* 0x000764000c1e1520 */
.L_x_92:
[----:B------:R-:W-:Y:S05]  /*3790*/  BSYNC B1 ;  /* 0x0000000000017941 */ /* 0x000fea0003800000 */
.L_x_91:
[----:B------:R-:W-:Y:S05]  /*37a0*/  @!P0 BRA `(.L_x_93) ;  /* 0x0000000800b08947 */ /* 0x000fea0003800000 */
[----:B-----5:R-:W-:-:S05]  /*37b0*/  HADD2.F32 R18, -RZ, R18.H0_H0 ;  /* 0x20000012ff127230 */ /* 0x020fca0000004100 */
[----:B------:R-:W-:-:S04]  /*37c0*/  FMUL R18, R18, R23 ;  /* 0x0000001712127220 */ /* 0x000fc80000400000 */
[----:B------:R-:W-:-:S05]  /*37d0*/  FFMA R18, R55, R22, R18 ;  /* 0x0000001637127223 */ /* 0x000fca0000000012 */
[----:B------:R-:W-:-:S05]  /*37e0*/  F2FP.F16.F32.PACK_AB R18, RZ, R18 ;  /* 0x00000012ff12723e */ /* 0x000fca00000000ff */
[----:B------:R4:W-:Y:S01]  /*37f0*/  STG.E.U16 desc[UR52][R10.64+0x72], R18 ;  /* 0x000072120a007986 */ /* 0x0009e2000c101534 */
[----:B------:R-:W-:Y:S05]  /*3800*/  BRA `(.L_x_93) ;  /* 0x0000000800987947 */ /* 0x000fea0003800000 */
.L_x_32:
[----:B------:R-:W-:Y:S01]  /*3810*/  ISETP.GT.AND P0, PT, R2, 0x1, PT ;  /* 0x000000010200780c */ /* 0x000fe20003f04270 */
[----:B------:R-:W-:Y:S01]  /*3820*/  ULDC.64 UR4, c[0x0][0x5c0] ;  /* 0x0001700000047ab9 */ /* 0x000fe20000000a00 */
[-C--:B------:R-:W-:Y:S01]  /*3830*/  FMUL R24, R24, R22.reuse ;  /* 0x0000001618187220 */ /* 0x080fe20000400000 */
[-C--:B------:R-:W-:Y:S01]  /*3840*/  FMUL R25, R25, R22.reuse ;  /* 0x0000001619197220 */ /* 0x080fe20000400000 */
[----:B------:R-:W-:Y:S01]  /*3850*/  ISETP.GT.AND P3, PT, R0, RZ, P0 ;  /* 0x000000ff0000720c */ /* 0x000fe20000764270 */
[-C--:B------:R-:W-:Y:S01]  /*3860*/  FMUL R26, R26, R22.reuse ;  /* 0x000000161a1a7220 */ /* 0x080fe20000400000 */
[----:B------:R-:W-:Y:S01]  /*3870*/  LEA R4, P4, R66, UR4, 0x1 ;  /* 0x0000000442047c11 */ /* 0x000fe2000f8808ff */
[----:B------:R-:W-:Y:S01]  /*3880*/  FMUL R27, R27, R22 ;  /* 0x000000161b1b7220 */ /* 0x000fe20000400000 */
[----:B------:R-:W-:Y:S01]  /*3890*/  F2FP.F16.F32.PACK_AB R24, RZ, R24 ;  /* 0x00000018ff18723e */ /* 0x000fe200000000ff */
[-C--:B------:R-:W-:Y:S01]  /*38a0*/  FMUL R28, R28, R22.reuse ;  /* 0x000000161c1c7220 */ /* 0x080fe20000400000 */
[----:B------:R-:W-:Y:S01]  /*38b0*/  LEA.HI.X R5, R66, UR5, R7, 0x1, P4 ;  /* 0x0000000542057c11 */ /* 0x000fe2000a0f0c07 */
[-C--:B------:R-:W-:Y:S01]  /*38c0*/  FMUL R29, R29, R22.reuse ;  /* 0x000000161d1d7220 */ /* 0x080fe20000400000 */
[----:B------:R-:W-:Y:S01]  /*38d0*/  F2FP.F16.F32.PACK_AB R25, RZ, R25 ;  /* 0x00000019ff19723e */ /* 0x000fe200000000ff */
[----:B------:R-:W-:Y:S01]  /*38e0*/  FMUL R30, R30, R22 ;  /* 0x000000161e1e7220 */ /* 0x000fe20000400000 */
[C---:B------:R-:W-:Y:S01]  /*38f0*/  SHF.L.U64.HI R71, R70.reuse, 0x4, R71 ;  /* 0x0000000446477819 */ /* 0x040fe20000010247 */
[----:B------:R-:W-:Y:S01]  /*3900*/  @P1 STG.E.U16 desc[UR52][R4.64], R24 ;  /* 0x0000001804001986 */ /* 0x000fe2000c101534 */
[----:B------:R-:W-:Y:S01]  /*3910*/  LEA R6, P4, R70, R4, 0x4 ;  /* 0x0000000446067211 */ /* 0x000fe200078820ff */
[-C--:B------:R-:W-:Y:S01]  /*3920*/  FMUL R31, R31, R22.reuse ;  /* 0x000000161f1f7220 */ /* 0x080fe20000400000 */
[----:B------:R-:W-:Y:S01]  /*3930*/  ISETP.GT.AND P2, PT, R0, 0x8, P2 ;  /* 0x000000080000780c */ /* 0x000fe20001744270 */
[----:B------:R-:W-:Y:S01]  /*3940*/  @P3 STG.E.U16 desc[UR52][R4.64+0x2], R25 ;  /* 0x0000021904003986 */ /* 0x000fe2000c101534 */
[----:B------:R-:W-:Y:S01]  /*3950*/  ISETP.GT.AND P1, PT, R2, 0x8, PT ;  /* 0x000000080200780c */ /* 0x000fe20003f24270 */
[----:B------:R-:W-:Y:S01]  /*3960*/  IMAD.X R7, R71, 0x1, R5, P4 ;  /* 0x0000000147077824 */ /* 0x000fe200020e0605 */
[----:B------:R-:W-:Y:S01]  /*3970*/  ISETP.GT.AND P3, PT, R0, 0x8, P0 ;  /* 0x000000080000780c */ /* 0x000fe20000764270 */
[-C--:B------:R-:W-:Y:S01]  /*3980*/  FMUL R32, R32, R22.reuse ;  /* 0x0000001620207220 */ /* 0x080fe20000400000 */
[----:B------:R-:W-:Y:S01]  /*3990*/  ISETP.GT.AND P0, PT, R2, 0x9, PT ;  /* 0x000000090200780c */ /* 0x000fe20003f04270 */
[-C--:B------:R-:W-:Y:S01]  /*39a0*/  FMUL R33, R33, R22.reuse ;  /* 0x0000001621217220 */ /* 0x080fe20000400000 */
[----:B------:R-:W-:Y:S01]  /*39b0*/  ISETP.GT.AND P5, PT, R0, RZ, P1 ;  /* 0x000000ff0000720c */ /* 0x000fe20000fa4270 */
[-C--:B------:R-:W-:Y:S01]  /*39c0*/  FMUL R34, R34, R22.reuse ;  /* 0x0000001622227220 */ /* 0x080fe20000400000 */
[----:B------:R-:W-:Y:S01]  /*39d0*/  ISETP.GT.AND P4, PT, R0, RZ, P0 ;  /* 0x000000ff0000720c */ /* 0x000fe20000784270 */
[----:B------:R-:W-:Y:S01]  /*39e0*/  FMUL R35, R35, R22 ;  /* 0x0000001623237220 */ /* 0x000fe20000400000 */
[----:B------:R-:W-:Y:S01]  /*39f0*/  F2FP.F16.F32.PACK_AB R26, RZ, R26 ;  /* 0x0000001aff1a723e */ /* 0x000fe200000000ff */
[-C--:B------:R-:W-:Y:S01]  /*3a00*/  FMUL R36, R36, R22.reuse ;  /* 0x0000001624247220 */ /* 0x080fe20000400000 */
[----:B------:R-:W-:Y:S01]  /*3a10*/  F2FP.F16.F32.PACK_AB R27, RZ, R27 ;  /* 0x0000001bff1b723e */ /* 0x000fe200000000ff */
[----:B------:R-:W-:Y:S01]  /*3a20*/  FMUL R37, R37, R22 ;  /* 0x0000001625257220 */ /* 0x000fe20000400000 */
[----:B------:R-:W-:Y:S01]  /*3a30*/  F2FP.F16.F32.PACK_AB R28, RZ, R28 ;  /* 0x0000001cff1c723e */ /* 0x000fe200000000ff */
[----:B------:R-:W-:Y:S01]  /*3a40*/  @P2 STG.E.U16 desc[UR52][R6.64], R26 ;  /* 0x0000001a06002986 */ /* 0x000fe2000c101534 */
[----:B------:R-:W-:Y:S01]  /*3a50*/  F2FP.F16.F32.PACK_AB R29, RZ, R29 ;  /* 0x0000001dff1d723e */ /* 0x000fe200000000ff */
[-C--:B------:R-:W-:Y:S01]  /*3a60*/  FMUL R38, R38, R22.reuse ;  /* 0x0000001626267220 */ /* 0x080fe20000400000 */
[----:B------:R-:W-:Y:S01]  /*3a70*/  ISETP.GT.AND P1, PT, R0, 0x8, P1 ;  /* 0x000000080000780c */ /* 0x000fe20000f24270 */
[----:B------:R-:W-:Y:S01]  /*3a80*/  @P3 STG.E.U16 desc[UR52][R6.64+0x2], R27 ;  /* 0x0000021b06003986 */ /* 0x000fe2000c101534 */
[----:B------:R-:W-:Y:S01]  /*3a90*/  ISETP.GT.AND P3, PT, R2, 0x10, PT ;  /* 0x000000100200780c */ /* 0x000fe20003f64270 */
[-C--:B------:R-:W-:Y:S01]  /*3aa0*/  FMUL R39, R39, R22.reuse ;  /* 0x0000001627277220 */ /* 0x080fe20000400000 */
[----:B------:R-:W-:Y:S01]  /*3ab0*/  ISETP.GT.AND P2, PT, R0, 0x8, P0 ;  /* 0x000000080000780c */ /* 0x000fe20000744270 */
[----:B------:R-:W-:Y:S01]  /*3ac0*/  @P5 STG.E.U16 desc[UR52][R4.64+0x10], R28 ;  /* 0x0000101c04005986 */ /* 0x000fe2000c101534 */
[----:B------:R-:W-:Y:S01]  /*3ad0*/  ISETP.GT.AND P0, PT, R2, 0x11, PT ;  /* 0x000000110200780c */ /* 0x000fe20003f04270 */
[----:B------:R-:W-:Y:S01]  /*3ae0*/  FMUL R40, R40, R22 ;  /* 0x0000001628287220 */ /* 0x000fe20000400000 */
[----:B------:R-:W-:Y:S01]  /*3af0*/  F2FP.F16.F32.PACK_AB R30, RZ, R30 ;  /* 0x0000001eff1e723e */ /* 0x000fe200000000ff */
[----:B------:R-:W-:Y:S01]  /*3b00*/  @P4 STG.E.U16 desc[UR52][R4.64+0x12], R29 ;  /* 0x0000121d04004986 */ /* 0x000fe2000c101534 */
[C---:B------:R-:W-:Y:S01]  /*3b10*/  ISETP.GT.AND P4, PT, R0.reuse, RZ, P3 ;  /* 0x000000ff0000720c */ /* 0x040fe20001f84270 */
[-C--:B------:R-:W-:Y:S01]  /*3b20*/  FMUL R41, R41, R22.reuse ;  /* 0x0000001629297220 */ /* 0x080fe20000400000 */
[----:B------:R-:W-:Y:S01]  /*3b30*/  ISETP.GT.AND P5, PT, R0, RZ, P0 ;  /* 0x000000ff0000720c */ /* 0x000fe200007a4270 */
[----:B------:R-:W-:Y:S01]  /*3b40*/  @P1 STG.E.U16 desc[UR52][R6.64+0x10], R30 ;  /* 0x0000101e06001986 */ /* 0x000fe2000c101534 */
[----:B------:R-:W-:Y:S01]  /*3b50*/  F2FP.F16.F32.PACK_AB R31, RZ, R31 ;  /* 0x0000001fff1f723e */ /* 0x000fe200000000ff */
[----:B------:R-:W-:Y:S01]  /*3b60*/  FMUL R42, R42, R22 ;  /* 0x000000162a2a7220 */ /* 0x000fe20000400000 */
[----:B------:R-:W-:Y:S01]  /*3b70*/  F2FP.F16.F32.PACK_AB R32, RZ, R32 ;  /* 0x00000020ff20723e */ /* 0x000fe200000000ff */
[-C--:B------:R-:W-:Y:S01]  /*3b80*/  FMUL R43, R43, R22.reuse ;  /* 0x000000162b2b7220 */ /* 0x080fe20000400000 */
[----:B------:R-:W-:Y:S01]  /*3b90*/  ISETP.GT.AND P1, PT, R0, 0x8, P3 ;  /* 0x000000080000780c */ /* 0x000fe20001f24270 */
[----:B------:R-:W-:Y:S01]  /*3ba0*/  @P2 STG.E.U16 desc[UR52][R6.64+0x12], R31 ;  /* 0x0000121f06002986 */ /* 0x000fe2000c101534 */
[----:B------:R-:W-:Y:S01]  /*3bb0*/  F2FP.F16.F32.PACK_AB R33, RZ, R33 ;  /* 0x00000021ff21723e */ /* 0x000fe200000000ff */
[-C--:B------:R-:W-:Y:S01]  /*3bc0*/  FMUL R44, R44, R22.reuse ;  /* 0x000000162c2c7220 */ /* 0x080fe20000400000 */
[----:B------:R-:W-:Y:S01]  /*3bd0*/  ISETP.GT.AND P2, PT, R2, 0x18, PT ;  /* 0x000000180200780c */ /* 0x000fe20003f44270 */
[----:B------:R-:W-:Y:S01]  /*3be0*/  @P4 STG.E.U16 desc[UR52][R4.64+0x20], R32 ;  /* 0x0000202004004986 */ /* 0x000fe2000c101534 */
[----:B------:R-:W-:Y:S01]  /*3bf0*/  ISETP.GT.AND P0, PT, R0, 0x8, P0 ;  /* 0x000000080000780c */ /* 0x000fe20000704270 */
[-C--:B------:R-:W-:Y:S01]  /*3c00*/  FMUL R45, R45, R22.reuse ;  /* 0x000000162d2d7220 */ /* 0x080fe20000400000 */
[----:B------:R-:W-:Y:S01]  /*3c10*/  ISETP.GT.AND P3, PT, R2, 0x19, PT ;  /* 0x000000190200780c */ /* 0x000fe20003f64270 */
[----:B------:R-:W-:Y:S01]  /*3c20*/  @P5 STG.E.U16 desc[UR52][R4.64+0x22], R33 ;  /* 0x0000222104005986 */ /* 0x000fe2000c101534 */
[----:B------:R-:W-:Y:S01]  /*3c30*/  ISETP.GT.AND P4, PT, R0, RZ, P2 ;  /* 0x000000ff0000720c */ /* 0x000fe20001784270 */
[----:B------:R-:W-:Y:S01]  /*3c40*/  FMUL R46, R46, R22 ;  /* 0x000000162e2e7220 */ /* 0x000fe20000400000 */
[----:B------:R-:W-:Y:S01]  /*3c50*/  F2FP.F16.F32.PACK_AB R34, RZ, R34 ;  /* 0x00000022ff22723e */ /* 0x000fe200000000ff */
[-C--:B------:R-:W-:Y:S01]  /*3c60*/  FMUL R47, R47, R22.reuse ;  /* 0x000000162f2f7220 */ /* 0x080fe20000400000 */
[----:B------:R-:W-:Y:S01]  /*3c70*/  ISETP.GT.AND P5, PT, R0, RZ, P3 ;  /* 0x000000ff0000720c */ /* 0x000fe20001fa4270 */
[----:B------:R-:W-:Y:S01]  /*3c80*/  FMUL R48, R48, R22 ;  /* 0x0000001630307220 */ /* 0x000fe20000400000 */
[----:B------:R-:W-:Y:S01]  /*3c90*/  F2FP.F16.F32.PACK_AB R35, RZ, R35 ;  /* 0x00000023ff23723e */ /* 0x000fe200000000ff */
[----:B------:R-:W-:Y:S01]  /*3ca0*/  @P1 STG.E.U16 desc[UR52][R6.64+0x20], R34 ;  /* 0x0000202206001986 */ /* 0x000fe2000c101534 */
[----:B------:R-:W-:Y:S01]  /*3cb0*/  F2FP.F16.F32.PACK_AB R36, RZ, R36 ;  /* 0x00000024ff24723e */ /* 0x000fe200000000ff */
[-C--:B------:R-:W-:Y:S01]  /*3cc0*/  FMUL R49, R49, R22.reuse ;  /* 0x0000001631317220 */ /* 0x080fe20000400000 */
[C---:B------:R-:W-:Y:S01]  /*3cd0*/  ISETP.GT.AND P1, PT, R0.reuse, 0x8, P2 ;  /* 0x000000080000780c */ /* 0x040fe20001724270 */
[----:B------:R-:W-:Y:S01]  /*3ce0*/  @P0 STG.E.U16 desc[UR52][R6.64+0x22], R35 ;  /* 0x0000222306000986 */ /* 0x000fe2000c101534 */
[----:B------:R-:W-:Y:S01]  /*3cf0*/  ISETP.GT.AND P2, PT, R0, 0x8, P3 ;  /* 0x000000080000780c */ /* 0x000fe20001f44270 */
[-C--:B------:R-:W-:Y:S01]  /*3d00*/  FMUL R50, R50, R22.reuse ;  /* 0x0000001632327220 */ /* 0x080fe20000400000 */
[----:B------:R-:W-:Y:S01]  /*3d10*/  F2FP.F16.F32.PACK_AB R37, RZ, R37 ;  /* 0x00000025ff25723e */ /* 0x000fe200000000ff */
[----:B------:R-:W-:Y:S01]  /*3d20*/  @P4 STG.E.U16 desc[UR52][R4.64+0x30], R36 ;  /* 0x0000302404004986 */ /* 0x000fe2000c101534 */
[C---:B------:R-:W-:Y:S01]  /*3d30*/  ISETP.GT.AND P3, PT, R2.reuse, 0x20, PT ;  /* 0x000000200200780c */ /* 0x040fe20003f64270 */
[-C--:B------:R-:W-:Y:S01]  /*3d40*/  FMUL R51, R51, R22.reuse ;  /* 0x0000001633337220 */ /* 0x080fe20000400000 */
[----:B------:R-:W-:Y:S01]  /*3d50*/  ISETP.GT.AND P0, PT, R2, 0x21, PT ;  /* 0x000000210200780c */ /* 0x000fe20003f04270 */
[----:B------:R-:W-:Y:S01]  /*3d60*/  @P5 STG.E.U16 desc[UR52][R4.64+0x32], R37 ;  /* 0x0000322504005986 */ /* 0x000fe2000c101534 */
        /* <DEDUP_REMOVED lines=10> */
[----:B------:R-:W-:-:S02]  /*3e10*/  F2FP.F16.F32.PACK_AB R41, RZ, R41 ;  /* 0x00000029ff29723e */ /* 0x000fc400000000ff */
[C---:B------:R-:W-:Y:S01]  /*3e20*/  ISETP.GT.AND P1, PT, R0.reuse, 0x8, P3 ;  /* 0x000000080000780c */ /* 0x040fe20001f24270 */
[----:B------:R-:W-:Y:S01]  /*3e30*/  @P2 STG.E.U16 desc[UR52][R6.64+0x32], R39 ;  /* 0x0000322706002986 */ /* 0x000fe2000c101534 */
[----:B------:R-:W-:Y:S02]  /*3e40*/  ISETP.GT.AND P0, PT, R0, 0x8, P0 ;  /* 0x000000080000780c */ /* 0x000fe40000704270 */
[----:B------:R-:W-:Y:S01]  /*3e50*/  F2FP.F16.F32.PACK_AB R42, RZ, R42 ;  /* 0x0000002aff2a723e */ /* 0x000fe200000000ff */
[----:B------:R-:W-:Y:S01]  /*3e60*/  @P4 STG.E.U16 desc[UR52][R4.64+0x40], R40 ;  /* 0x0000402804004986 */ /* 0x000fe2000c101534 */
[C---:B------:R-:W-:Y:S02]  /*3e70*/  ISETP.GT.AND P4, PT, R2.reuse, 0x28, PT ;  /* 0x000000280200780c */ /* 0x040fe40003f84270 */
[----:B------:R-:W-:Y:S01]  /*3e80*/  F2FP.F16.F32.PACK_AB R43, RZ, R43 ;  /* 0x0000002bff2b723e */ /* 0x000fe200000000ff */
[----:B------:R-:W-:Y:S01]  /*3e90*/  @P5 STG.E.U16 desc[UR52][R4.64+0x42], R41 ;  /* 0x0000422904005986 */ /* 0x000fe2000c101534 */
[----:B------:R-:W-:-:S02]  /*3ea0*/  ISETP.GT.AND P5, PT, R2, 0x29, PT ;  /* 0x000000290200780c */ /* 0x000fc40003fa4270 */
[C---:B------:R-:W-:Y:S01]  /*3eb0*/  ISETP.GT.AND P2, PT, R0.reuse, RZ, P4 ;  /* 0x000000ff0000720c */ /* 0x040fe20002744270 */
[----:B------:R-:W-:Y:S01]  /*3ec0*/  @P1 STG.E.U16 desc[UR52][R6.64+0x40], R42 ;  /* 0x0000402a06001986 */ /* 0x000fe2000c101534 */
[----:B------:R-:W-:Y:S02]  /*3ed0*/  ISETP.GT.AND P6, PT, R0, RZ, P5 ;  /* 0x000000ff0000720c */ /* 0x000fe40002fc4270 */
[----:B------:R-:W-:Y:S01]  /*3ee0*/  F2FP.F16.F32.PACK_AB R44, RZ, R44 ;  /* 0x0000002cff2c723e */ /* 0x000fe200000000ff */
[----:B------:R-:W-:Y:S01]  /*3ef0*/  @P0 STG.E.U16 desc[UR52][R6.64+0x42], R43 ;  /* 0x0000422b06000986 */ /* 0x000fe2000c101534 */
[C---:B------:R-:W-:Y:S02]  /*3f00*/  ISETP.GT.AND P3, PT, R2.reuse, 0x30, PT ;  /* 0x000000300200780c */ /* 0x040fe40003f64270 */
[C---:B------:R-:W-:Y:S02]  /*3f10*/  ISETP.GT.AND P1, PT, R2.reuse, 0x38, PT ;  /* 0x000000380200780c */ /* 0x040fe40003f24270 */
[----:B------:R-:W-:-:S02]  /*3f20*/  ISETP.GT.AND P0, PT, R2, 0x39, PT ;  /* 0x000000390200780c */ /* 0x000fc40003f04270 */
[----:B------:R-:W-:Y:S01]  /*3f30*/  ISETP.GT.AND P4, PT, R0, 0x8, P4 ;  /* 0x000000080000780c */ /* 0x000fe20002784270 */
[----:B------:R-:W-:Y:S01]  /*3f40*/  @P2 STG.E.U16 desc[UR52][R4.64+0x50], R44 ;  /* 0x0000502c04002986 */ /* 0x000fe2000c101534 */
[----:B------:R-:W-:Y:S01]  /*3f50*/  ISETP.GT.AND P2, PT, R2, 0x31, PT ;  /* 0x000000310200780c */ /* 0x000fe20003f44270 */
[----:B------:R-:W-:Y:S01]  /*3f60*/  @P6 IMAD.MOV.U32 R2, RZ, RZ, R4 ;  /* 0x000000ffff026224 */ /* 0x000fe200078e0004 */
[----:B------:R-:W-:Y:S01]  /*3f70*/  F2FP.F16.F32.PACK_AB R45, RZ, R45 ;  /* 0x0000002dff2d723e */ /* 0x000fe200000000ff */
[----:B------:R-:W-:Y:S01]  /*3f80*/  @P6 IMAD.MOV.U32 R3, RZ, RZ, R5 ;  /* 0x000000ffff036224 */ /* 0x000fe200078e0005 */
[----:B------:R-:W-:Y:S02]  /*3f90*/  F2FP.F16.F32.PACK_AB R46, RZ, R46 ;  /* 0x0000002eff2e723e */ /* 0x000fe400000000ff */
[----:B------:R-:W-:Y:S02]  /*3fa0*/  F2FP.F16.F32.PACK_AB R47, RZ, R47 ;  /* 0x0000002fff2f723e */ /* 0x000fe400000000ff */
[----:B------:R0:W-:Y:S01]  /*3fb0*/  @P6 STG.E.U16 desc[UR52][R2.64+0x52], R45 ;  /* 0x0000522d02006986 */ /* 0x0001e2000c101534 */
[----:B------:R-:W-:-:S02]  /*3fc0*/  ISETP.GT.AND P6, PT, R0, 0x8, P5 ;  /* 0x000000080000780c */ /* 0x000fc40002fc4270 */
[C---:B------:R-:W-:Y:S02]  /*3fd0*/  ISETP.GT.AND P5, PT, R0.reuse, RZ, P3 ;  /* 0x000000ff0000720c */ /* 0x040fe40001fa4270 */
[----:B------:R-:W-:Y:S02]  /*3fe0*/  ISETP.GT.AND P3, PT, R0, 0x8, P3 ;  /* 0x000000080000780c */ /* 0x000fe40001f64270 */
[----:B------:R-:W-:Y:S02]  /*3ff0*/  F2FP.F16.F32.PACK_AB R48, RZ, R48 ;  /* 0x00000030ff30723e */ /* 0x000fe400000000ff */
[----:B------:R-:W-:Y:S02]  /*4000*/  F2FP.F16.F32.PACK_AB R49, RZ, R49 ;  /* 0x00000031ff31723e */ /* 0x000fe400000000ff */
[----:B------:R-:W-:Y:S01]  /*4010*/  F2FP.F16.F32.PACK_AB R50, RZ, R50 ;  /* 0x00000032ff32723e */ /* 0x000fe200000000ff */
[----:B0-----:R-:W-:Y:S01]  /*4020*/  @P4 IMAD.MOV.U32 R2, RZ, RZ, R6 ;  /* 0x000000ffff024224 */ /* 0x001fe200078e0006 */
[----:B------:R-:W-:Y:S01]  /*4030*/  F2FP.F16.F32.PACK_AB R51, RZ, R51 ;  /* 0x00000033ff33723e */ /* 0x000fe200000000ff */
[----:B------:R-:W-:Y:S01]  /*4040*/  @P4 IMAD.MOV.U32 R3, RZ, RZ, R7 ;  /* 0x000000ffff034224 */ /* 0x000fe200078e0007 */
[----:B------:R-:W-:-:S02]  /*4050*/  F2FP.F16.F32.PACK_AB R52, RZ, R52 ;  /* 0x00000034ff34723e */ /* 0x000fc400000000ff */
[----:B------:R-:W-:Y:S02]  /*4060*/  F2FP.F16.F32.PACK_AB R53, RZ, R53 ;  /* 0x00000035ff35723e */ /* 0x000fe400000000ff */
[----:B------:R0:W-:Y:S01]  /*4070*/  @P4 STG.E.U16 desc[UR52][R2.64+0x50], R46 ;  /* 0x0000502e02004986 */ /* 0x0001e2000c101534 */
[C---:B------:R-:W-:Y:S02]  /*4080*/  ISETP.GT.AND P4, PT, R0.reuse, RZ, P2 ;  /* 0x000000ff0000720c */ /* 0x040fe40001784270 */
[----:B------:R-:W-:Y:S02]  /*4090*/  ISETP.GT.AND P2, PT, R0, 0x8, P2 ;  /* 0x000000080000780c */ /* 0x000fe40001744270 */
[----:B------:R-:W-:Y:S02]  /*40a0*/  F2FP.F16.F32.PACK_AB R54, RZ, R54 ;  /* 0x00000036ff36723e */ /* 0x000fe400000000ff */
[----:B------:R-:W-:Y:S01]  /*40b0*/  F2FP.F16.F32.PACK_AB R55, RZ, R55 ;  /* 0x00000037ff37723e */ /* 0x000fe200000000ff */
[----:B0-----:R-:W-:-:S02]  /*40c0*/  @P6 IMAD.MOV.U32 R2, RZ, RZ, R6 ;  /* 0x000000ffff026224 */ /* 0x001fc400078e0006 */
[----:B------:R-:W-:-:S05]  /*40d0*/  @P6 IMAD.MOV.U32 R3, RZ, RZ, R7 ;  /* 0x000000ffff036224 */ /* 0x000fca00078e0007 */
[----:B------:R0:W-:Y:S01]  /*40e0*/  @P6 STG.E.U16 desc[UR52][R2.64+0x52], R47 ;  /* 0x0000522f02006986 */ /* 0x0001e2000c101534 */
[C---:B------:R-:W-:Y:S02]  /*40f0*/  ISETP.GT.AND P6, PT, R0.reuse, RZ, P0 ;  /* 0x000000ff0000720c */ /* 0x040fe400007c4270 */
[----:B------:R-:W-:Y:S01]  /*4100*/  ISETP.GT.AND P0, PT, R0, 0x8, P0 ;  /* 0x000000080000780c */ /* 0x000fe20000704270 */
[----:B0-----:R-:W-:Y:S02]  /*4110*/  @P5 IMAD.MOV.U32 R2, RZ, RZ, R4 ;  /* 0x000000ffff025224 */ /* 0x001fe400078e0004 */
[----:B------:R-:W-:-:S05]  /*4120*/  @P5 IMAD.MOV.U32 R3, RZ, RZ, R5 ;  /* 0x000000ffff035224 */ /* 0x000fca00078e0005 */
[----:B------:R0:W-:Y:S01]  /*4130*/  @P5 STG.E.U16 desc[UR52][R2.64+0x60], R48 ;  /* 0x0000603002005986 */ /* 0x0001e2000c101534 */
[C---:B------:R-:W-:Y:S02]  /*4140*/  ISETP.GT.AND P5, PT, R0.reuse, RZ, P1 ;  /* 0x000000ff0000720c */ /* 0x040fe40000fa4270 */
[----:B------:R-:W-:Y:S01]  /*4150*/  ISETP.GT.AND P1, PT, R0, 0x8, P1 ;  /* 0x000000080000780c */ /* 0x000fe20000f24270 */
[----:B0-----:R-:W-:Y:S02]  /*4160*/  @P4 IMAD.MOV.U32 R2, RZ, RZ, R4 ;  /* 0x000000ffff024224 */ /* 0x001fe400078e0004 */
[----:B------:R-:W-:-:S05]  /*4170*/  @P4 IMAD.MOV.U32 R3, RZ, RZ, R5 ;  /* 0x000000ffff034224 */ /* 0x000fca00078e0005 */
[----:B------:R0:W-:Y:S02]  /*4180*/  @P4 STG.E.U16 desc[UR52][R2.64+0x62], R49 ;  /* 0x0000623102004986 */ /* 0x0001e4000c101534 */
        /* <DEDUP_REMOVED lines=8> */
[----:B------:R0:W-:Y:S04]  /*4210*/  @P5 STG.E.U16 desc[UR52][R2.64+0x70], R52 ;  /* 0x0000703402005986 */ /* 0x0001e8000c101534 */
[----:B------:R1:W-:Y:S01]  /*4220*/  @P6 STG.E.U16 desc[UR52][R4.64+0x72], R53 ;  /* 0x0000723504006986 */ /* 0x0003e2000c101534 */
[----:B0-----:R-:W-:Y:S02]  /*4230*/  @P1 IMAD.MOV.U32 R2, RZ, RZ, R6 ;  /* 0x000000ffff021224 */ /* 0x001fe400078e0006 */
[----:B------:R-:W-:-:S05]  /*4240*/  @P1 IMAD.MOV.U32 R3, RZ, RZ, R7 ;  /* 0x000000ffff031224 */ /* 0x000fca00078e0007 */
[----:B------:R1:W-:Y:S04]  /*4250*/  @P1 STG.E.U16 desc[UR52][R2.64+0x70], R54 ;  /* 0x0000703602001986 */ /* 0x0003e8000c101534 */
[----:B------:R1:W-:Y:S02]  /*4260*/  @P0 STG.E.U16 desc[UR52][R6.64+0x72], R55 ;  /* 0x0000723706000986 */ /* 0x0003e4000c101534 */
.L_x_93:
[----:B------:R-:W-:Y:S05]  /*4270*/  BSYNC B0 ;  /* 0x0000000000007941 */ /* 0x000fea0003800000 */
.L_x_31:
[----:B01----:R-:W-:Y:S01]  /*4280*/  IMAD.U32 R2, RZ, RZ, UR50 ;  /* 0x00000032ff027e24 */ /* 0x003fe2000f8e00ff */
[----:B------:R-:W-:Y:S01]  /*4290*/  ULDC.64 UR4, c[0x0][0x650] ;  /* 0x0001940000047ab9 */ /* 0x000fe20000000a00 */
[----:B------:R-:W-:Y:S01]  /*42a0*/  IMAD.U32 R0, RZ, RZ, UR37 ;  /* 0x00000025ff007e24 */ /* 0x000fe2000f8e00ff */
[----:B------:R0:W-:Y:S01]  /*42b0*/  SYNCS.ARRIVE.TRANS64.A1T0 RZ, [R62+UR44], RZ ;  /* 0x000000ff3eff79a7 */ /* 0x0001e2000810002c */
[----:B------:R-:W-:Y:S01]  /*42c0*/  IMAD.U32 R3, RZ, RZ, UR51 ;  /* 0x00000033ff037e24 */ /* 0x000fe2000f8e00ff */
[C---:B------:R-:W-:Y:S01]  /*42d0*/  LEA R16, P0, R2.reuse, R16, 0x1 ;  /* 0x0000001002107211 */ /* 0x040fe200078008ff */
[----:B----45:R-:W-:Y:S02]  /*42e0*/  IMAD.MOV.U32 R18, RZ, RZ, -0x1 ;  /* 0xffffffffff127424 */ /* 0x030fe400078e00ff */
[----:B------:R-:W-:Y:S01]  /*42f0*/  IMAD.MOV.U32 R19, RZ, RZ, -0x1 ;  /* 0xffffffffff137424 */ /* 0x000fe200078e00ff */
[----:B------:R-:W-:Y:S01]  /*4300*/  LEA.HI.X R17, R2, R17, R0, 0x1, P0 ;  /* 0x0000001102117211 */ /* 0x000fe200000f0c00 */
[----:B------:R-:W-:Y:S01]  /*4310*/  IMAD.MOV.U32 R2, RZ, RZ, -0x1 ;  /* 0xffffffffff027424 */ /* 0x000fe200078e00ff */
[----:B------:R-:W-:-:S02]  /*4320*/  ISETP.GE.U32.AND P0, PT, R16, UR4, PT ;  /* 0x0000000410007c0c */ /* 0x000fc4000bf06070 */
[----:B------:R-:W-:Y:S02]  /*4330*/  PRMT R0, RZ, 0x7610, R0 ;  /* 0x00007610ff007816 */ /* 0x000fe40000000000 */
[----:B------:R-:W-:-:S13]  /*4340*/  ISETP.GE.U32.AND.EX P0, PT, R17, UR5, PT, P0 ;  /* 0x0000000511007c0c */ /* 0x000fda000bf06100 */
[----:B0-----:R-:W-:Y:S05]  /*4350*/  @P0 BRA `(.L_x_94) ;  /* 0x00000004008c0947 */ /* 0x001fea0003800000 */
[----:B------:R-:W0:Y:S01]  /*4360*/  S2UR UR6, SR_CTAID.X ;  /* 0x00000000000679c3 */ /* 0x000e220000002500 */
[----:B------:R-:W-:Y:S01]  /*4370*/  ULDC.64 UR4, c[0x0][0x628] ;  /* 0x00018a0000047ab9 */ /* 0x000fe20000000a00 */
[----:B------:R-:W-:Y:S01]  /*4380*/  ULDC UR7, c[0x0][0x150] ;  /* 0x0000540000077ab9 */ /* 0x000fe20000000800 */
[----:B------:R-:W-:Y:S01]  /*4390*/  ISETP.NE.U32.AND P0, PT, RZ, UR4, PT ;  /* 0x00000004ff007c0c */ /* 0x000fe2000bf05070 */
[----:B------:R-:W-:Y:S01]  /*43a0*/  ULDC UR15, c[0x0][0x630] ;  /* 0x00018c00000f7ab9 */ /* 0x000fe20000000800 */
[C---:B------:R-:W-:Y:S01]  /*43b0*/  R2UR UR16, R16.reuse ;  /* 0x00000000101072ca */ /* 0x040fe200000e0000 */
[----:B------:R-:W-:Y:S01]  /*43c0*/  ULDC UR18, c[0x0][0x154] ;  /* 0x0000550000127ab9 */ /* 0x000fe20000000800 */
[----:B------:R-:W-:Y:S01]  /*43d0*/  ISETP.NE.AND.EX P0, PT, RZ, UR5, PT, P0 ;  /* 0x00000005ff007c0c */ /* 0x000fe2000bf05300 */
[----:B------:R-:W1:Y:S01]  /*43e0*/  S2UR UR20, SR_CTAID.Y ;  /* 0x00000000001479c3 */ /* 0x000e620000002600 */
[----:B------:R-:W-:Y:S02]  /*43f0*/  R2UR UR17, R17 ;  /* 0x00000000111172ca */ /* 0x000fe400000e0000 */
[----:B------:R-:W-:-:S02]  /*4400*/  R2UR UR12, R16 ;  /* 0x00000000100c72ca */ /* 0x000fc400000e0000 */
[----:B------:R-:W-:Y:S02]  /*4410*/  R2UR UR13, R17 ;  /* 0x00000000110d72ca */ /* 0x000fe400000e0000 */
[----:B0-----:R-:W-:-:S05]  /*4420*/  I2FP.F32.U32 R0, UR6 ;  /* 0x0000000600007c45 */ /* 0x001fca0008201000 */
[----:B------:R-:W-:-:S04]  /*4430*/  FMUL R0, R0, UR7 ;  /* 0x0000000700007c20 */ /* 0x000fc80008400000 */
[----:B------:R0:W4:Y:S01]  /*4440*/  F2I.U32.TRUNC.NTZ R2, R0 ;  /* 0x0000000000027305 */ /* 0x000122000020f000 */
[----:B-1----:R-:W-:Y:S05]  /*4450*/  @!P0 BRA `(.L_x_95) ;  /* 0x0000000000308947 */ /* 0x002fea0003800000 */
        /* <DEDUP_REMOVED lines=12> */
.L_x_95:
[----:B------:R-:W-:Y:S01]  /*4520*/  USHF.R.U64 UR12, UR12, UR15, UR13 ;  /* 0x0000000f0c0c7299 */ /* 0x000fe2000800120d */
[----:B0-----:R-:W-:Y:S01]  /*4530*/  I2FP.F32.U32 R0, UR20 ;  /* 0x0000001400007c45 */ /* 0x001fe20008201000 */
[----:B------:R-:W-:Y:S02]  /*4540*/  USHF.R.U32.HI UR4, URZ, UR15, UR13 ;  /* 0x0000000f3f047299 */ /* 0x000fe4000801160d */
[----:B------:R-:W-:Y:S02]  /*4550*/  UIADD3 UR7, UP0, URZ, -UR12, URZ ;  /* 0x8000000c3f077290 */ /* 0x000fe4000ff1e03f */
[----:B------:R-:W-:Y:S01]  /*4560*/  FMUL R0, R0, UR18 ;  /* 0x0000001200007c20 */ /* 0x000fe20008400000 */
[----:B------:R-:W-:Y:S01]  /*4570*/  ULDC.64 UR10, c[0x0][0x620] ;  /* 0x00018800000a7ab9 */ /* 0x000fe20000000a00 */
[----:B------:R-:W-:Y:S01]  /*4580*/  UIADD3.X UR4, URZ, ~UR4, URZ, UP0, !UPT ;  /* 0x800000043f047290 */ /* 0x000fe200087fe43f */
[----:B------:R-:W-:Y:S01]  /*4590*/  UMOV UR8, UR16 ;  /* 0x0000001000087c82 */ /* 0x000fe20008000000 */
[----:B------:R-:W-:-:S02]  /*45a0*/  UMOV UR9, UR17 ;  /* 0x0000001100097c82 */ /* 0x000fc40008000000 */
[----:B------:R-:W0:Y:S01]  /*45b0*/  F2I.U32.TRUNC.NTZ R0, R0 ;  /* 0x0000000000007305 */ /* 0x000e22000020f000 */
[----:B------:R-:W-:Y:S01]  /*45c0*/  UIMAD UR4, UR4, UR10, URZ ;  /* 0x0000000a040472a4 */ /* 0x000fe2000f8e023f */
[----:B----4-:R-:W-:Y:S01]  /*45d0*/  R2UR UR17, R2 ;  /* 0x00000000021172ca */ /* 0x010fe200000e0000 */
        /* <DEDUP_REMOVED lines=9> */
[----:B------:R-:W-:Y:S01]  /*4670*/  USHF.R.U64 UR15, UR8, UR10, UR7 ;  /* 0x0000000a080f7299 */ /* 0x000fe20008001207 */
[----:B0-----:R-:W-:Y:S01]  /*4680*/  R2UR UR11, R0 ;  /* 0x00000000000b72ca */ /* 0x001fe200000e0000 */
[----:B------:R-:W-:Y:S01]  /*4690*/  USHF.R.U32.HI UR7, URZ, UR10, UR7 ;  /* 0x0000000a3f077299 */ /* 0x000fe20008011607 */
[----:B------:R-:W-:Y:S01]  /*46a0*/  ISETP.NE.AND.EX P0, PT, RZ, UR5, PT, P0 ;  /* 0x00000005ff007c0c */ /* 0x000fe2000bf05300 */
[----:B------:R-:W-:Y:S01]  /*46b0*/  ULDC UR22, c[0x0][0x608] ;  /* 0x0001820000167ab9 */ /* 0x000fe20000000800 */
[----:B------:R-:W-:-:S02]  /*46c0*/  UIADD3 UR8, -UR17, URZ, URZ ;  /* 0x0000003f11087290 */ /* 0x000fc4000fffe13f */
[----:B------:R-:W-:Y:S02]  /*46d0*/  USHF.R.U64 UR18, UR15, UR22, UR7 ;  /* 0x000000160f127299 */ /* 0x000fe40008001207 */
[----:B------:R-:W-:Y:S01]  /*46e0*/  USHF.R.U32.HI UR7, URZ, UR22, UR7 ;  /* 0x000000163f077299 */ /* 0x000fe20008011607 */
[----:B------:R-:W-:Y:S01]  /*46f0*/  UMOV UR16, 0x1 ;  /* 0x0000000100107882 */ /* 0x000fe20000000000 */
[----:B------:R-:W-:Y:S02]  /*4700*/  ULDC UR21, c[0x0][0x144] ;  /* 0x0000510000157ab9 */ /* 0x000fe40000000800 */
[----:B------:R-:W-:Y:S01]  /*4710*/  USHF.R.U64 UR17, UR18, UR23, UR7 ;  /* 0x0000001712117299 */ /* 0x000fe20008001207 */
[----:B------:R-:W-:Y:S01]  /*4720*/  ULDC UR13, c[0x0][0x600] ;  /* 0x00018000000d7ab9 */ /* 0x000fe20000000800 */
[----:B------:R-:W-:Y:S02]  /*4730*/  UIADD3 UR22, -UR11, URZ, URZ ;  /* 0x0000003f0b167290 */ /* 0x000fe4000fffe13f */
[----:B------:R-:W-:-:S02]  /*4740*/  USHF.L.U32 UR16, UR16, UR23, URZ ;  /* 0x0000001710107299 */ /* 0x000fc4000800063f */
[----:B------:R-:W-:Y:S02]  /*4750*/  USHF.R.U32.HI UR11, URZ, UR23, UR7 ;  /* 0x000000173f0b7299 */ /* 0x000fe40008011607 */
[----:B------:R-:W-:Y:S02]  /*4760*/  UIADD3 UR14, UR13, -0x1, URZ ;  /* 0xffffffff0d0e7890 */ /* 0x000fe4000fffe03f */
[----:B------:R-:W-:Y:S02]  /*4770*/  ULOP3.LUT UR19, URZ, UR19, URZ, 0x33, !UPT ;  /* 0x000000133f137292 */ /* 0x000fe4000f8e333f */
        /* <DEDUP_REMOVED lines=16> */
.L_x_96:
[----:B------:R-:W-:Y:S01]  /*4880*/  UISETP.NE.AND UP0, UPT, UR38, URZ, UPT ;  /* 0x0000003f2600728c */ /* 0x000fe2000bf05270 */
[----:B------:R-:W-:Y:S01]  /*4890*/  IMAD.MOV.U32 R0, RZ, RZ, 0x1 ;  /* 0x00000001ff007424 */ /* 0x000fe200078e00ff */
[----:B------:R-:W-:Y:S01]  /*48a0*/  USHF.R.U64 UR4, UR10, UR24, UR11 ;  /* 0x000000180a047299 */ /* 0x000fe2000800120b */
[----:B------:R-:W-:Y:S01]  /*48b0*/  IMAD.U32 R19, RZ, RZ, UR12 ;  /* 0x0000000cff137e24 */ /* 0x000fe2000f8e00ff */
[----:B------:R-:W-:Y:S02]  /*48c0*/  ULOP3.LUT UR19, UR18, UR19, URZ, 0xc0, !UPT ;  /* 0x0000001312137292 */ /* 0x000fe4000f8ec03f */
[----:B------:R-:W-:Y:S02]  /*48d0*/  UIADD3 UR5, -UR4, URZ, URZ ;  /* 0x0000003f04057290 */ /* 0x000fe4000fffe13f */
[----:B------:R-:W-:Y:S02]  /*48e0*/  ULOP3.LUT UR14, UR15, UR14, URZ, 0xc0, !UPT ;  /* 0x0000000e0f0e7292 */ /* 0x000fe4000f8ec03f */
[----:B------:R-:W-:-:S02]  /*48f0*/  UIMAD UR4, UR16, UR4, UR19 ;  /* 0x00000004100472a4 */ /* 0x000fc4000f8e0213 */
        /* <DEDUP_REMOVED lines=9> */
.L_x_94:
[----:B------:R-:W-:Y:S02]  /*4990*/  LOP3.LUT P0, RZ, R0, 0xff, RZ, 0xc0, !PT ;  /* 0x000000ff00ff7812 */ /* 0x000fe4000780c0ff */
[----:B------:R-:W-:-:S11]  /*49a0*/  LOP3.LUT R68, R68, 0x1, RZ, 0x3c, !PT ;  /* 0x0000000144447812 */ /* 0x000fd600078e3cff */
[----:B------:R-:W-:Y:S05]  /*49b0*/  @P0 BRA `(.L_x_97) ;  /* 0xffffffcc00040947 */ /* 0x000fea000383ffff */
[----:B------:R-:W-:Y:S05]  /*49c0*/  EXIT ;  /* 0x000000000000794d */ /* 0x000fea0003800000 */
.L_x_12:
[----:B------:R-:W-:-:S08]  /*49d0*/  ISETP.NE.AND P0, PT, RZ, UR8, PT ;  /* 0x00000008ff007c0c */ /* 0x000fd0000bf05270 */
[----:B-----5:R-:W0:-:S00]  /*49e0*/  USETMAXREG.DEALLOC.CTAPOOL 0x28 ;  /* 0x00000028000079c8 */ /* 0x020e0000080e0500 */
[----:B------:R-:W-:Y:S05]  /*49f0*/  @P0 EXIT ;  /* 0x000000000000094d */ /* 0x000fea0003800000 */
[----:B0-----:R-:W-:Y:S01]  /*4a00*/  LOP3.LUT P0, RZ, R5, 0xff, RZ, 0xc0, !PT ;  /* 0x000000ff05ff7812 */ /* 0x001fe2000780c0ff */
[----:B------:R-:W-:Y:S02]  /*4a10*/  IMAD.MOV.U32 R8, RZ, RZ, 0x1 ;  /* 0x00000001ff087424 */ /* 0x000fe400078e00ff */
[----:B------:R-:W-:-:S10]  /*4a20*/  IMAD.MOV.U32 R0, RZ, RZ, RZ ;  /* 0x000000ffff007224 */ /* 0x000fd400078e00ff */
[----:B------:R-:W-:Y:S05]  /*4a30*/  @!P0 BRA `(.L_x_98) ;  /* 0x0000000c00088947 */ /* 0x000fea0003800000 */
[----:B------:R-:W-:Y:S01]  /*4a40*/  LOP3.LUT P0, RZ, R4, 0x1f, RZ, 0xc0, !PT ;  /* 0x0000001f04ff7812 */ /* 0x000fe2000780c0ff */
[----:B------:R-:W-:Y:S01]  /*4a50*/  ULDC UR5, c[0x0][0x658] ;  /* 0x0001960000057ab9 */ /* 0x000fe20000000800 */
[----:B------:R-:W-:Y:S01]  /*4a60*/  UMOV UR6, 0xffffffff ;  /* 0xffffffff00067882 */ /* 0x000fe20000000000 */
[----:B------:R-:W-:Y:S01]  /*4a70*/  BSSY B0, `(.L_x_98) ;  /* 0x00000be000007945 */ /* 0x000fe20003800000 */
[----:B------:R-:W-:Y:S01]  /*4a80*/  USHF.L.U32 UR6, UR6, UR5, URZ ;  /* 0x0000000506067299 */ /* 0x000fe2000800063f */
[C---:B------:R-:W-:Y:S01]  /*4a90*/  ISETP.NE.AND P3, PT, R3.reuse, RZ, PT ;  /* 0x000000ff0300720c */ /* 0x040fe20003f65270 */
[----:B------:R-:W-:Y:S01]  /*4aa0*/  IMAD.MOV.U32 R9, RZ, RZ, 0x1 ;  /* 0x00000001ff097424 */ /* 0x000fe200078e00ff */
[----:B------:R-:W-:Y:S01]  /*4ab0*/  ISETP.NE.OR P0, PT, R3, RZ, !P0 ;  /* 0x000000ff0300720c */ /* 0x000fe20004705670 */
[----:B------:R-:W-:Y:S01]  /*4ac0*/  IMAD.MOV.U32 R8, RZ, RZ, 0x1 ;  /* 0x00000001ff087424 */ /* 0x000fe200078e00ff */
[----:B------:R-:W-:Y:S01]  /*4ad0*/  ULDC UR4, c[0x0][0x600] ;  /* 0x0001800000047ab9 */ /* 0x000fe20000000800 */
[----:B------:R-:W-:Y:S01]  /*4ae0*/  IMAD.MOV.U32 R0, RZ, RZ, RZ ;  /* 0x000000ffff007224 */ /* 0x000fe200078e00ff */
[----:B------:R-:W-:Y:S01]  /*4af0*/  UMOV UR7, 0x1 ;  /* 0x0000000100077882 */ /* 0x000fe20000000000 */
[----:B------:R-:W-:-:S02]  /*4b00*/  UIADD3 UR21, UR39, 0x1, URZ ;  /* 0x0000000127157890 */ /* 0x000fc4000fffe03f */
[----:B------:R-:W-:Y:S02]  /*4b10*/  ULOP3.LUT UR20, UR36, 0x2, URZ, 0xfc, !UPT ;  /* 0x0000000224147892 */ /* 0x000fe4000f8efc3f */
[----:B------:R-:W-:Y:S02]  /*4b20*/  UIADD3 UR4, UR4, -0x1, URZ ;  /* 0xffffffff04047890 */ /* 0x000fe4000fffe03f */
[----:B------:R-:W-:Y:S02]  /*4b30*/  USHF.L.U32 UR5, UR7, UR5, URZ ;  /* 0x0000000507057299 */ /* 0x000fe4000800063f */
[----:B------:R-:W-:Y:S01]  /*4b40*/  ULOP3.LUT UR6, URZ, UR6, URZ, 0x33, !UPT ;  /* 0x000000063f067292 */ /* 0x000fe2000f8e333f */
[----:B------:R-:W-:-:S11]  /*4b50*/  ULDC.64 UR18, c[0x0][0x198] ;  /* 0x0000660000127ab9 */ /* 0x000fd60000000a00 */
.L_x_110:
[----:B------:R-:W-:-:S03]  /*4b60*/  UMOV UR7, 0xffffffff ;  /* 0xffffffff00077882 */ /* 0x000fc60000000000 */
[----:B------:R-:W-:Y:S05]  /*4b70*/  BRA.DIV UR7, `(.L_x_99) ;  /* 0x0000000e07d07947 */ /* 0x000fea000b800000 */
[----:B------:R-:W-:-:S13]  /*4b80*/  ELECT P6, URZ, PT ;  /* 0x00000000003f782f */ /* 0x000fda00038c0000 */
.L_x_123:
[----:B------:R-:W0:Y:S01]  /*4b90*/  LDC R3, c[0x0][0x28c] ;  /* 0x0000a300ff037b82 */ /* 0x000e220000000800 */
[----:B------:R-:W-:Y:S01]  /*4ba0*/  BSSY B1, `(.L_x_100) ;  /* 0x0000035000017945 */ /* 0x000fe20003800000 */
[----:B0-----:R-:W-:-:S13]  /*4bb0*/  ISETP.LT.OR P6, PT, R3, 0x1, !P6 ;  /* 0x000000010300780c */ /* 0x001fda00077c1670 */
[----:B------:R-:W-:Y:S05]  /*4bc0*/  @P6 BRA `(.L_x_101) ;  /* 0x0000000000c86947 */ /* 0x000fea0003800000 */
[----:B------:R-:W-:Y:S02]  /*4bd0*/  IMAD.SHL.U32 R6, R2, 0x40, RZ ;  /* 0x0000004002067824 */ /* 0x000fe400078e00ff */
[----:B------:R-:W-:Y:S02]  /*4be0*/  IMAD.SHL.U32 R18, R18, 0x40, RZ ;  /* 0x0000004012127824 */ /* 0x000fe400078e00ff */
[----:B------:R-:W-:Y:S02]  /*4bf0*/  IMAD.MOV.U32 R11, RZ, RZ, RZ ;  /* 0x000000ffff0b7224 */ /* 0x000fe400078e00ff */
[----:B------:R-:W-:Y:S02]  /*4c00*/  IMAD.U32 R12, RZ, RZ, UR21 ;  /* 0x00000015ff0c7e24 */ /* 0x000fe4000f8e00ff */
[----:B------:R-:W-:Y:S02]  /*4c10*/  IMAD.MOV.U32 R2, RZ, RZ, R8 ;  /* 0x000000ffff027224 */ /* 0x000fe400078e0008 */
[----:B------:R-:W-:-:S07]  /*4c20*/  IMAD.MOV.U32 R3, RZ, RZ, R0 ;  /* 0x000000ffff037224 */ /* 0x000fce00078e0000 */
.L_x_105:
[----:B------:R-:W0:Y:S01]  /*4c30*/  S2R R5, SR_CgaCtaId ;  /* 0x0000000000057919 */ /* 0x000e220000008800 */
[----:B-1----:R-:W-:-:S04]  /*4c40*/  MOV R4, 0x400 ;  /* 0x0000040000047802 */ /* 0x002fc80000000f00 */
[----:B0-----:R-:W-:Y:S02]  /*4c50*/  LEA R10, R5, R4, 0x18 ;  /* 0x00000004050a7211 */ /* 0x001fe400078ec0ff */
[----:B------:R-:W-:Y:S01]  /*4c60*/  SHF.L.U32 R4, R2, 0x1f, RZ ;  /* 0x0000001f02047819 */ /* 0x000fe200000006ff */
[----:B------:R-:W0:Y:S02]  /*4c70*/  @!P3 LDC R5, c[0x0][0x500] ;  /* 0x00014000ff05bb82 */ /* 0x000e240000000800 */
[----:B------:R-:W-:-:S04]  /*4c80*/  IMAD R7, R3, 0x8, R10 ;  /* 0x0000000803077824 */ /* 0x000fc800078e020a */
[----:B------:R-:W1:Y:S02]  /*4c90*/  SYNCS.PHASECHK.TRANS64.TRYWAIT P1, [R7+URZ+0x20], R4 ;  /* 0x00002004070075a7 */ /* 0x000e64000802017f */
[----:B-1----:R-:W-:Y:S05]  /*4ca0*/  @!P1 BRA `(.L_x_102) ;  /* 0x0000000c00a49947 */ /* 0x002fea0003800000 */
.L_x_124:
[----:B------:R-:W-:Y:S01]  /*4cb0*/  UPRMT UR7, UR20, 0x9910, URZ ;  /* 0x0000991014077896 */ /* 0x000fe2000800003f */
[----:B0-----:R0:W-:Y:S03]  /*4cc0*/  @!P3 SYNCS.ARRIVE.TRANS64 RZ, [R7+URZ], R5 ;  /* 0x0000000507ffb9a7 */ /* 0x0011e6000800003f */
[----:B------:R-:W-:-:S06]  /*4cd0*/  UISETP.NE.AND UP0, UPT, UR7, 0x2, UPT ;  /* 0x000000020700788c */ /* 0x000fcc000bf05270 */
[----:B------:R-:W-:-:S13]  /*4ce0*/  PLOP3.LUT P1, PT, PT, PT, UP0, 0x80, 0x0 ;  /* 0x000000000000781c */ /* 0x000fda0003f2f008 */
[----:B0-----:R-:W-:Y:S05]  /*4cf0*/  @P1 BRA `(.L_x_103) ;  /* 0x0000000000041947 */ /* 0x001fea0003800000 */
[----:B------:R-:W-:Y:S01]  /*4d00*/  BPT.TRAP 0x1 ;  /* 0x000000040000795c */ /* 0x000fe20000300000 */
.L_x_103:
[----:B------:R-:W-:Y:S05]  /*4d10*/  @P0 BRA `(.L_x_104) ;  /* 0x0000000000040947 */ /* 0x000fea0003800000 */
[----:B------:R-:W-:Y:S01]  /*4d20*/  BPT.TRAP 0x1 ;  /* 0x000000040000795c */ /* 0x000fe20000300000 */
.L_x_104:
[----:B------:R-:W-:Y:S01]  /*4d30*/  IMAD R10, R3, 0x1000, R10 ;  /* 0x00001000030a7824 */ /* 0x000fe200078e020a */
[----:B------:R-:W-:Y:S01]  /*4d40*/  R2UR UR9, R7 ;  /* 0x00000000070972ca */ /* 0x000fe200000e0000 */
[----:B------:R-:W-:Y:S01]  /*4d50*/  VIADD R12, R12, 0xffffffff ;  /* 0xffffffff0c0c7836 */ /* 0x000fe20000000000 */
[----:B------:R-:W-:Y:S01]  /*4d60*/  UIADD3 UR14, UP0, UR18, 0xf0, URZ ;  /* 0x000000f0120e7890 */ /* 0x000fe2000ff1e03f */
[----:B------:R-:W-:Y:S01]  /*4d70*/  R2UR UR11, R18 ;  /* 0x00000000120b72ca */ /* 0x000fe200000e0000 */
[----:B------:R-:W-:Y:S01]  /*4d80*/  UIADD3 UR22, UP1, UR18, 0x1f0, URZ ;  /* 0x000001f012167890 */ /* 0x000fe2000ff3e03f */
[----:B------:R-:W-:Y:S01]  /*4d90*/  R2UR UR7, R10 ;  /* 0x000000000a0772ca */ /* 0x000fe200000e0000 */
[----:B------:R-:W-:Y:S01]  /*4da0*/  UIADD3.X UR15, URZ, UR19, URZ, UP0, !UPT ;  /* 0x000000133f0f7290 */ /* 0x000fe200087fe43f */
[----:B------:R-:W-:Y:S01]  /*4db0*/  R2UR UR10, R11 ;  /* 0x000000000b0a72ca */ /* 0x000fe200000e0000 */
[----:B------:R-:W-:Y:S01]  /*4dc0*/  VIADD R3, R3, 0x1 ;  /* 0x0000000103037836 */ /* 0x000fe20000000000 */
[----:B------:R-:W-:Y:S01]  /*4dd0*/  R2UR UR12, R19 ;  /* 0x00000000130c72ca */ /* 0x000fe200000e0000 */
[----:B------:R-:W-:Y:S01]  /*4de0*/  UIADD3.X UR23, URZ, UR19, URZ, UP1, !UPT ;  /* 0x000000133f177290 */ /* 0x000fe20008ffe43f */
[----:B------:R-:W-:Y:S01]  /*4df0*/  R2UR UR13, R6 ;  /* 0x00000000060d72ca */ /* 0x000fe200000e0000 */
[----:B------:R-:W-:Y:S01]  /*4e00*/  UMOV UR16, 0x0 ;  /* 0x0000000000107882 */ /* 0x000fe20000000000 */
[----:B------:R-:W-:Y:S01]  /*4e10*/  ISETP.GT.AND P2, PT, R12, 0x1, PT ;  /* 0x000000010c00780c */ /* 0x000fe20003f44270 */
[----:B------:R-:W-:Y:S01]  /*4e20*/  UMOV UR17, 0x10000000 ;  /* 0x1000000000117882 */ /* 0x000fe20000000000 */
[----:B------:R-:W-:Y:S01]  /*4e30*/  ISETP.NE.AND P1, PT, R3, 0x4, PT ;  /* 0x000000040300780c */ /* 0x000fe20003f25270 */
[----:B------:R-:W-:-:S02]  /*4e40*/  VIADD R11, R11, 0x20 ;  /* 0x000000200b0b7836 */ /* 0x000fc40000000000 */
[----:B------:R-:W-:Y:S01]  /*4e50*/  UIADD3 UR8, UR7, 0x180, URZ ;  /* 0x0000018007087890 */ /* 0x000fe2000fffe03f */
[----:B------:R-:W-:Y:S01]  /*4e60*/  SEL R5, RZ, 0x1, P1 ;  /* 0x00000001ff057807 */ /* 0x000fe20000800000 */
[----:B------:R-:W-:Y:S01]  /*4e70*/  UIADD3 UR7, UR7, 0x4180, URZ ;  /* 0x0000418007077890 */ /* 0x000fe2000fffe03f */
[----:B------:R-:W-:Y:S02]  /*4e80*/  SEL R3, R3, RZ, P1 ;  /* 0x000000ff03037207 */ /* 0x000fe40000800000 */
[----:B------:R-:W-:-:S04]  /*4e90*/  LOP3.LUT R2, R2, R5, RZ, 0x3c, !PT ;  /* 0x0000000502027212 */ /* 0x000fc800078e3cff */
[----:B------:R0:W-:Y:S02]  /*4ea0*/  UTMALDG.3D [UR8], [UR14], desc[UR16] ;  /* 0x000010080e0075b4 */ /* 0x0001e40008011000 */
[----:B0-----:R-:W-:Y:S01]  /*4eb0*/  UMOV UR8, UR7 ;  /* 0x0000000700087c82 */ /* 0x001fe20008000000 */
[----:B------:R-:W-:Y:S02]  /*4ec0*/  UMOV UR11, UR13 ;  /* 0x0000000d000b7c82 */ /* 0x000fe40008000000 */
[----:B------:R0:W-:Y:S02]  /*4ed0*/  UTMALDG.3D [UR8], [UR22], desc[UR16] ;  /* 0x00001008160075b4 */ /* 0x0001e40008011000 */
[----:B0-----:R-:W-:Y:S05]  /*4ee0*/  @P2 BRA `(.L_x_105) ;  /* 0xfffffffc00502947 */ /* 0x001fea000383ffff */
.L_x_101:
[----:B------:R-:W-:Y:S05]  /*4ef0*/  BSYNC B1 ;  /* 0x0000000000017941 */ /* 0x000fea0003800000 */
.L_x_100:
[----:B------:R-:W-:Y:S01]  /*4f00*/  LOP3.LUT P4, RZ, R9, 0xff, RZ, 0xc0, !PT ;  /* 0x000000ff09ff7812 */ /* 0x000fe2000788c0ff */
[----:B------:R-:W-:Y:S01]  /*4f10*/  VIADD R0, R0, UR39 ;  /* 0x0000002700007c36 */ /* 0x000fe20008000000 */
[----:B------:R-:W-:Y:S01]  /*4f20*/  ULDC.64 UR8, c[0x0][0x650] ;  /* 0x0001940000087ab9 */ /* 0x000fe20000000a00 */
[----:B------:R-:W-:Y:S01]  /*4f30*/  BSSY B1, `(.L_x_106) ;  /* 0x000006f000017945 */ /* 0x000fe20003800000 */
[----:B------:R-:W-:Y:S01]  /*4f40*/  IMAD.MOV.U32 R18, RZ, RZ, -0x1 ;  /* 0xffffffffff127424 */ /* 0x000fe200078e00ff */
[----:B------:R-:W-:Y:S01]  /*4f50*/  PRMT R9, RZ, 0x7610, R9 ;  /* 0x00007610ff097816 */ /* 0x000fe20000000009 */
[----:B------:R-:W-:Y:S01]  /*4f60*/  IMAD.MOV.U32 R19, RZ, RZ, -0x1 ;  /* 0xffffffffff137424 */ /* 0x000fe200078e00ff */
[C---:B------:R-:W-:Y:S02]  /*4f70*/  ISETP.GT.U32.AND P1, PT, R0.reuse, 0x3, PT ;  /* 0x000000030000780c */ /* 0x040fe40003f24070 */
[----:B------:R-:W-:Y:S02]  /*4f80*/  SHF.R.U32.HI R2, RZ, 0x2, R0 ;  /* 0x00000002ff027819 */ /* 0x000fe40000011600 */
[----:B------:R-:W-:-:S02]  /*4f90*/  LOP3.LUT R0, R0, 0x3, RZ, 0xc0, !PT ;  /* 0x0000000300007812 */ /* 0x000fc400078ec0ff */
[----:B-1----:R-:W0:Y:S01]  /*4fa0*/  @P4 S2R R4, SR_CgaCtaId ;  /* 0x0000000000044919 */ /* 0x002e220000008800 */
[----:B------:R-:W-:Y:S02]  /*4fb0*/  @P4 MOV R3, 0x400 ;  /* 0x0000040000034802 */ /* 0x000fe40000000f00 */
[----:B------:R-:W-:-:S04]  /*4fc0*/  LOP3.LUT R2, R2, 0x1, RZ, 0xc0, !PT ;  /* 0x0000000102027812 */ /* 0x000fc800078ec0ff */
[----:B------:R-:W-:Y:S02]  /*4fd0*/  ISETP.NE.U32.AND P2, PT, R2, 0x1, PT ;  /* 0x000000010200780c */ /* 0x000fe40003f45070 */
[----:B0-----:R-:W-:Y:S01]  /*4fe0*/  @P4 LEA R3, R4, R3, 0x18 ;  /* 0x0000000304034211 */ /* 0x001fe200078ec0ff */
[----:B------:R-:W-:-:S03]  /*4ff0*/  IMAD.U32 R4, RZ, RZ, UR39 ;  /* 0x00000027ff047e24 */ /* 0x000fc6000f8e00ff */
[----:B------:R0:W-:Y:S01]  /*5000*/  @P4 SYNCS.ARRIVE.TRANS64.A1T0 RZ, [R3+URZ+0x78], RZ ;  /* 0x000078ff03ff49a7 */ /* 0x0001e2000810003f */
[----:B------:R-:W-:Y:S02]  /*5010*/  IADD3 R16, P4, R16, UR50, RZ ;  /* 0x0000003210107c10 */ /* 0x000fe4000ff9e0ff */
[----:B------:R-:W-:Y:S02]  /*5020*/  ISETP.LT.U32.AND P1, PT, R4, 0x4, P1 ;  /* 0x000000040400780c */ /* 0x000fe40000f21070 */
[----:B------:R-:W-:Y:S02]  /*5030*/  IADD3.X R17, R17, UR37, RZ, P4, !PT ;  /* 0x0000002511117c10 */ /* 0x000fe4000a7fe4ff */
[----:B------:R-:W-:Y:S02]  /*5040*/  ISETP.GE.U32.AND P4, PT, R16, UR8, PT ;  /* 0x0000000810007c0c */ /* 0x000fe4000bf86070 */
[----:B0-----:R-:W-:Y:S02]  /*5050*/  SEL R3, RZ, 0x1, !P1 ;  /* 0x00000001ff037807 */ /* 0x001fe40004800000 */
[----:B------:R-:W-:-:S02]  /*5060*/  ISETP.GE.U32.AND.EX P1, PT, R17, UR9, PT, P4 ;  /* 0x0000000911007c0c */ /* 0x000fc4000bf26140 */
[----:B------:R-:W-:-:S04]  /*5070*/  ISETP.GT.U32.AND P2, PT, R4, 0x3, !P2 ;  /* 0x000000030400780c */ /* 0x000fc80005744070 */
[----:B------:R-:W-:-:S04]  /*5080*/  SEL R2, RZ, 0x1, !P2 ;  /* 0x00000001ff027807 */ /* 0x000fc80005000000 */
[--C-:B------:R-:W-:Y:S01]  /*5090*/  LOP3.LUT R8, R2, R8, R3.reuse, 0x96, !PT ;  /* 0x0000000802087212 */ /* 0x100fe200078e9603 */
[----:B------:R-:W-:Y:S01]  /*50a0*/  IMAD.MOV.U32 R2, RZ, RZ, -0x1 ;  /* 0xffffffffff027424 */ /* 0x000fe200078e00ff */
[----:B------:R-:W-:Y:S01]  /*50b0*/  PRMT R3, RZ, 0x7610, R3 ;  /* 0x00007610ff037816 */ /* 0x000fe20000000003 */
[----:B------:R-:W-:Y:S06]  /*50c0*/  @P1 BRA `(.L_x_107) ;  /* 0x0000000400541947 */ /* 0x000fec0003800000 */
[----:B------:R-:W0:Y:S01]  /*50d0*/  S2UR UR7, SR_CTAID.X ;  /* 0x00000000000779c3 */ /* 0x000e220000002500 */
[----:B------:R-:W-:Y:S01]  /*50e0*/  ULDC.64 UR8, c[0x0][0x628] ;  /* 0x00018a0000087ab9 */ /* 0x000fe20000000a00 */
[----:B------:R-:W-:Y:S01]  /*50f0*/  ULDC UR10, c[0x0][0x150] ;  /* 0x00005400000a7ab9 */ /* 0x000fe20000000800 */
[----:B------:R-:W-:Y:S01]  /*5100*/  ISETP.NE.U32.AND P1, PT, RZ, UR8, PT ;  /* 0x00000008ff007c0c */ /* 0x000fe2000bf25070 */
[----:B------:R-:W-:Y:S01]  /*5110*/  ULDC UR11, c[0x0][0x630] ;  /* 0x00018c00000b7ab9 */ /* 0x000fe20000000800 */
[----:B------:R-:W-:Y:S01]  /*5120*/  ULDC UR13, c[0x0][0x154] ;  /* 0x00005500000d7ab9 */ /* 0x000fe20000000800 */
[----:B------:R-:W-:Y:S01]  /*5130*/  IMAD.MOV.U32 R2, RZ, RZ, R16 ;  /* 0x000000ffff027224 */ /* 0x000fe200078e0010 */
[----:B------:R-:W-:Y:S01]  /*5140*/  ISETP.NE.AND.EX P1, PT, RZ, UR9, PT, P1 ;  /* 0x00000009ff007c0c */ /* 0x000fe2000bf25310 */
[----:B------:R-:W1:Y:S01]  /*5150*/  S2UR UR12, SR_CTAID.Y ;  /* 0x00000000000c79c3 */ /* 0x000e620000002600 */
[----:B0-----:R-:W-:-:S05]  /*5160*/  I2FP.F32.U32 R3, UR7 ;  /* 0x0000000700037c45 */ /* 0x001fca0008201000 */
[----:B------:R-:W-:Y:S01]  /*5170*/  FMUL R10, R3, UR10 ;  /* 0x0000000a030a7c20 */ /* 0x000fe20008400000 */
[----:B------:R-:W-:-:S05]  /*5180*/  IMAD.MOV.U32 R3, RZ, RZ, R17 ;  /* 0x000000ffff037224 */ /* 0x000fca00078e0011 */
[----:B------:R-:W-:Y:S05]  /*5190*/  @!P1 BRA `(.L_x_108) ;  /* 0x0000000000289947 */ /* 0x000fea0003800000 */
[----:B------:R-:W-:Y:S02]  /*51a0*/  ULDC UR10, c[0x0][0x634] ;  /* 0x00018d00000a7ab9 */ /* 0x000fe40000000800 */
[----:B------:R-:W-:-:S05]  /*51b0*/  IADD3 R7, P1, R16, UR10, RZ ;  /* 0x0000000a10077c10 */ /* 0x000fca000ff3e0ff */
[----:B------:R-:W-:-:S04]  /*51c0*/  IMAD.X R11, RZ, RZ, R17, P1 ;  /* 0x000000ffff0b7224 */ /* 0x000fc800008e0611 */
[----:B------:R-:W-:-:S04]  /*51d0*/  IMAD.WIDE.U32 R4, R11, UR8, RZ ;  /* 0x000000080b047c25 */ /* 0x000fc8000f8e00ff */
[----:B------:R-:W-:-:S04]  /*51e0*/  IMAD.WIDE.U32 R4, P1, R7, UR9, R4 ;  /* 0x0000000907047c25 */ /* 0x000fc8000f820004 */
[----:B------:R-:W-:-:S04]  /*51f0*/  IMAD.WIDE.U32 R6, R7, UR8, RZ ;  /* 0x0000000807067c25 */ /* 0x000fc8000f8e00ff */
[----:B------:R-:W-:Y:S01]  /*5200*/  IMAD.X R3, RZ, RZ, RZ, P1 ;  /* 0x000000ffff037224 */ /* 0x000fe200008e06ff */
[----:B------:R-:W-:Y:S01]  /*5210*/  IADD3 RZ, P1, R7, R4, RZ ;  /* 0x0000000407ff7210 */ /* 0x000fe20007f3e0ff */
[----:B------:R-:W-:-:S04]  /*5220*/  IMAD.MOV.U32 R2, RZ, RZ, R5 ;  /* 0x000000ffff027224 */ /* 0x000fc800078e0005 */
[----:B------:R-:W-:-:S08]  /*5230*/  IMAD.WIDE.U32.X R2, R11, UR9, R2, P1 ;  /* 0x000000090b027c25 */ /* 0x000fd000088e0402 */
.L_x_108:
[--C-:B------:R-:W-:Y:S01]  /*5240*/  SHF.R.U64 R19, R2, UR11, R3.reuse ;  /* 0x0000000b02137c19 */ /* 0x100fe20008001203 */
[----:B------:R-:W0:Y:S01]  /*5250*/  F2I.U32.TRUNC.NTZ R10, R10 ;  /* 0x0000000a000a7305 */ /* 0x000e22000020f000 */
[----:B------:R-:W-:Y:S01]  /*5260*/  SHF.R.U32.HI R2, RZ, UR11, R3 ;  /* 0x0000000bff027c19 */ /* 0x000fe20008011603 */
[----:B------:R-:W-:Y:S01]  /*5270*/  ULDC.64 UR8, c[0x0][0x620] ;  /* 0x0001880000087ab9 */ /* 0x000fe20000000a00 */
[----:B------:R-:W-:Y:S01]  /*5280*/  IADD3 R5, P1, RZ, -R19, RZ ;  /* 0x80000013ff057210 */ /* 0x000fe20007f3e0ff */
[----:B------:R-:W-:Y:S01]  /*5290*/  ULDC.64 UR14, c[0x0][0x640] ;  /* 0x00019000000e7ab9 */ /* 0x000fe20000000a00 */
[----:B-1----:R-:W-:Y:S01]  /*52a0*/  I2FP.F32.U32 R4, UR12 ;  /* 0x0000000c00047c45 */ /* 0x002fe20008201000 */
[----:B------:R-:W1:Y:S01]  /*52b0*/  LDC R15, c[0x0][0x610] ;  /* 0x00018400ff0f7b82 */ /* 0x000e620000000800 */
[----:B------:R-:W-:Y:S01]  /*52c0*/  ULDC UR11, c[0x0][0x658] ;  /* 0x00019600000b7ab9 */ /* 0x000fe20000000800 */
[----:B------:R-:W-:Y:S01]  /*52d0*/  IMAD.X R2, RZ, RZ, ~R2, P1 ;  /* 0x000000ffff027224 */ /* 0x000fe200008e0e02 */
[----:B------:R-:W-:Y:S01]  /*52e0*/  ISETP.NE.U32.AND P1, PT, RZ, UR14, PT ;  /* 0x0000000eff007c0c */ /* 0x000fe2000bf25070 */
[----:B------:R-:W-:Y:S01]  /*52f0*/  FMUL R6, R4, UR13 ;  /* 0x0000000d04067c20 */ /* 0x000fe20008400000 */
[----:B------:R-:W-:Y:S01]  /*5300*/  ULDC UR13, c[0x0][0x648] ;  /* 0x00019200000d7ab9 */ /* 0x000fe20000000800 */
[----:B------:R-:W-:Y:S01]  /*5310*/  IMAD R4, R2, UR8, RZ ;  /* 0x0000000802047c24 */ /* 0x000fe2000f8e02ff */
[----:B------:R-:W-:Y:S01]  /*5320*/  ISETP.NE.AND.EX P1, PT, RZ, UR15, PT, P1 ;  /* 0x0000000fff007c0c */ /* 0x000fe2000bf25310 */
[C---:B------:R-:W-:Y:S01]  /*5330*/  IMAD.WIDE.U32 R2, R5.reuse, UR8, R16 ;  /* 0x0000000805027c25 */ /* 0x040fe2000f8e0010 */
[----:B0-----:R-:W-:Y:S01]  /*5340*/  R2UR UR8, R10 ;  /* 0x000000000a0872ca */ /* 0x001fe200000e0000 */
[----:B------:R-:W0:Y:S02]  /*5350*/  F2I.U32.TRUNC.NTZ R6, R6 ;  /* 0x0000000600067305 */ /* 0x000e24000020f000 */
[----:B------:R-:W-:Y:S01]  /*5360*/  IMAD R5, R5, UR9, R4 ;  /* 0x0000000905057c24 */ /* 0x000fe2000f8e0204 */
[----:B------:R-:W-:-:S03]  /*5370*/  ULDC UR9, c[0x0][0x618] ;  /* 0x0001860000097ab9 */ /* 0x000fc60000000800 */
[----:B------:R-:W-:-:S05]  /*5380*/  IMAD.IADD R3, R3, 0x1, R5 ;  /* 0x0000000103037824 */ /* 0x000fca00078e0205 */
[--C-:B------:R-:W-:Y:S02]  /*5390*/  SHF.R.U64 R10, R2, UR9, R3.reuse ;  /* 0x00000009020a7c19 */ /* 0x100fe40008001203 */
[----:B------:R-:W-:Y:S01]  /*53a0*/  SHF.R.U32.HI R3, RZ, UR9, R3 ;  /* 0x00000009ff037c19 */ /* 0x000fe20008011603 */
[----:B------:R-:W-:Y:S01]  /*53b0*/  ULDC UR9, c[0x0][0x608] ;  /* 0x0001820000097ab9 */ /* 0x000fe20000000800 */
[----:B0-----:R-:W-:Y:S02]  /*53c0*/  R2UR UR10, R6 ;  /* 0x00000000060a72ca */ /* 0x001fe400000e0000 */
[--C-:B------:R-:W-:Y:S02]  /*53d0*/  SHF.R.U64 R12, R10, UR9, R3.reuse ;  /* 0x000000090a0c7c19 */ /* 0x100fe40008001203 */
[----:B------:R-:W-:Y:S01]  /*53e0*/  SHF.R.U32.HI R3, RZ, UR9, R3 ;  /* 0x00000009ff037c19 */ /* 0x000fe20008011603 */
[----:B------:R-:W-:-:S03]  /*53f0*/  UIADD3 UR9, -UR8, URZ, URZ ;  /* 0x0000003f08097290 */ /* 0x000fc6000fffe13f */
[--C-:B------:R-:W-:Y:S01]  /*5400*/  SHF.R.U64 R13, R12, UR11, R3.reuse ;  /* 0x0000000b0c0d7c19 */ /* 0x100fe20008001203 */
[----:B------:R-:W-:Y:S01]  /*5410*/  ULDC UR8, c[0x0][0x144] ;  /* 0x0000510000087ab9 */ /* 0x000fe20000000800 */
[----:B------:R-:W-:-:S03]  /*5420*/  SHF.R.U32.HI R3, RZ, UR11, R3 ;  /* 0x0000000bff037c19 */ /* 0x000fc60008011603 */
[----:B------:R-:W-:Y:S01]  /*5430*/  IMAD.MOV.U32 R2, RZ, RZ, R13 ;  /* 0x000000ffff027224 */ /* 0x000fe200078e000d */
[----:B------:R-:W-:Y:S06]  /*5440*/  @!P1 BRA `(.L_x_109) ;  /* 0x0000000000289947 */ /* 0x000fec0003800000 */
        /* <DEDUP_REMOVED lines=10> */
.L_x_109:
[----:B------:R-:W-:Y:S01]  /*54f0*/  UISETP.NE.AND UP0, UPT, UR38, URZ, UPT ;  /* 0x0000003f2600728c */ /* 0x000fe2000bf05270 */
[----:B------:R-:W-:Y:S01]  /*5500*/  SHF.R.U64 R3, R2, UR13, R3 ;  /* 0x0000000d02037c19 */ /* 0x000fe20008001203 */
[----:B------:R-:W-:Y:S01]  /*5510*/  UIADD3 UR10, -UR10, URZ, URZ ;  /* 0x0000003f0a0a7290 */ /* 0x000fe2000fffe13f */
[----:B------:R-:W-:Y:S01]  /*5520*/  LOP3.LUT R2, R12, UR6, RZ, 0xc0, !PT ;  /* 0x000000060c027c12 */ /* 0x000fe2000f8ec0ff */
[----:B------:R-:W-:Y:S01]  /*5530*/  UIMAD UR7, UR8, UR9, UR7 ;  /* 0x00000009080772a4 */ /* 0x000fe2000f8e0207 */
[----:B------:R-:W-:Y:S01]  /*5540*/  LOP3.LUT R5, R10, UR4, RZ, 0xc0, !PT ;  /* 0x000000040a057c12 */ /* 0x000fe2000f8ec0ff */
[----:B------:R-:W-:Y:S01]  /*5550*/  IMAD.MOV R4, RZ, RZ, -R3 ;  /* 0x000000ffff047224 */ /* 0x000fe200078e0a03 */
[----:B------:R-:W-:Y:S01]  /*5560*/  ULDC UR8, c[0x0][0x148] ;  /* 0x0000520000087ab9 */ /* 0x000fe20000000800 */
[----:B------:R-:W-:Y:S01]  /*5570*/  IMAD R18, R3, UR5, R2 ;  /* 0x0000000503127c24 */ /* 0x000fe2000f8e0202 */
[----:B------:R-:W-:Y:S01]  /*5580*/  PLOP3.LUT P1, PT, PT, PT, UP0, 0x80, 0x0 ;  /* 0x000000000000781c */ /* 0x000fe20003f2f008 */
[----:B------:R-:W-:Y:S01]  /*5590*/  IMAD.MOV.U32 R3, RZ, RZ, 0x1 ;  /* 0x00000001ff037424 */ /* 0x000fe200078e00ff */
[----:B------:R-:W-:-:S03]  /*55a0*/  @UP0 UIMAD UR7, UR8, UR10, UR12 ;  /* 0x0000000a080702a4 */ /* 0x000fc6000f8e020c */
[----:B------:R-:W-:Y:S02]  /*55b0*/  ULDC UR8, c[0x0][0x638] ;  /* 0x00018e0000087ab9 */ /* 0x000fe40000000800 */
[----:B------:R-:W-:Y:S02]  /*55c0*/  IMAD R2, R4, UR8, R13 ;  /* 0x0000000804027c24 */ /* 0x000fe4000f8e020d */
[----:B-1----:R-:W-:Y:S01]  /*55d0*/  IMAD R18, R18, R15, UR7 ;  /* 0x0000000712127e24 */ /* 0x002fe2000f8e020f */
[----:B------:R-:W-:Y:S02]  /*55e0*/  ULDC UR7, c[0x0][0x600] ;  /* 0x0001800000077ab9 */ /* 0x000fe40000000800 */
[----:B------:R-:W-:-:S05]  /*55f0*/  IMAD R5, R2, UR7, R5 ;  /* 0x0000000702057c24 */ /* 0x000fca000f8e0205 */
[----:B------:R-:W-:Y:S02]  /*5600*/  SEL R2, R5, R18, !P1 ;  /* 0x0000001205027207 */ /* 0x000fe40004800000 */
[----:B------:R-:W-:-:S07]  /*5610*/  SEL R18, R18, R5, !P1 ;  /* 0x0000000512127207 */ /* 0x000fce0004800000 */
.L_x_107:
[----:B------:R-:W-:Y:S05]  /*5620*/  BSYNC B1 ;  /* 0x0000000000017941 */ /* 0x000fea0003800000 */
.L_x_106:
[----:B------:R-:W-:-:S13]  /*5630*/  LOP3.LUT P1, RZ, R3, 0xff, RZ, 0xc0, !PT ;  /* 0x000000ff03ff7812 */ /* 0x000fda000782c0ff */
[----:B------:R-:W-:Y:S05]  /*5640*/  @P1 BRA `(.L_x_110) ;  /* 0xfffffff400441947 */ /* 0x000fea000383ffff */
[----:B------:R-:W-:Y:S05]  /*5650*/  BSYNC B0 ;  /* 0x0000000000007941 */ /* 0x000fea0003800000 */
.L_x_98:
[----:B------:R-:W-:-:S03]  /*5660*/  UMOV UR7, 0xffffffff ;  /* 0xffffffff00077882 */ /* 0x000fc60000000000 */
[----:B------:R-:W-:Y:S05]  /*5670*/  BRA.DIV UR7, `(.L_x_111) ;  /* 0x0000000607447947 */ /* 0x000fea000b800000 */
[----:B------:R-:W-:-:S13]  /*5680*/  ELECT P6, URZ, PT ;  /* 0x00000000003f782f */ /* 0x000fda00038c0000 */
.L_x_127:
[----:B------:R-:W-:Y:S04]  /*5690*/  BSSY B0, `(.L_x_112) ;  /* 0x000002c000007945 */ /* 0x000fe80003800000 */
[----:B------:R-:W-:Y:S05]  /*56a0*/  @!P6 BRA `(.L_x_113) ;  /* 0x0000000000a8e947 */ /* 0x000fea0003800000 */
[----:B------:R-:W-:-:S04]  /*56b0*/  ULOP3.LUT UR7, UR36, 0x2, URZ, 0xfc, !UPT ;  /* 0x0000000224077892 */ /* 0x000fc8000f8efc3f */
[----:B------:R-:W-:-:S06]  /*56c0*/  UISETP.NE.AND UP0, UPT, UR7, 0x3, UPT ;  /* 0x000000030700788c */ /* 0x000fcc000bf05270 */
[----:B------:R-:W-:-:S13]  /*56d0*/  PLOP3.LUT P0, PT, PT, PT, UP0, 0x80, 0x0 ;  /* 0x000000000000781c */ /* 0x000fda0003f0f008 */
[----:B------:R-:W-:Y:S05]  /*56e0*/  @!P0 BRA `(.L_x_114) ;  /* 0x0000000000048947 */ /* 0x000fea0003800000 */
[----:B------:R-:W-:Y:S01]  /*56f0*/  BPT.TRAP 0x1 ;  /* 0x000000040000795c */ /* 0x000fe20000300000 */
.L_x_114:
[----:B------:R-:W0:Y:S01]  /*5700*/  S2R R3, SR_CgaCtaId ;  /* 0x0000000000037919 */ /* 0x000e220000008800 */
[----:B------:R-:W-:-:S04]  /*5710*/  MOV R2, 0x400 ;  /* 0x0000040000027802 */ /* 0x000fc80000000f00 */
[----:B0-----:R-:W-:Y:S02]  /*5720*/  LEA R3, R3, R2, 0x18 ;  /* 0x0000000203037211 */ /* 0x001fe400078ec0ff */
[----:B------:R-:W-:-:S03]  /*5730*/  SHF.L.U32 R2, R8, 0x1f, RZ ;  /* 0x0000001f08027819 */ /* 0x000fc600000006ff */
[----:B------:R-:W-:-:S04]  /*5740*/  VIADD R3, R3, 0x20 ;  /* 0x0000002003037836 */ /* 0x000fc80000000000 */
[C---:B------:R-:W-:Y:S02]  /*5750*/  IMAD R7, R0.reuse, 0x8, R3 ;  /* 0x0000000800077824 */ /* 0x040fe400078e0203 */
[----:B------:R-:W-:Y:S02]  /*5760*/  VIADD R0, R0, 0x1 ;  /* 0x0000000100007836 */ /* 0x000fe40000000000 */
[----:B------:R-:W0:Y:S03]  /*5770*/  SYNCS.PHASECHK.TRANS64.TRYWAIT P0, [R7+URZ], R2 ;  /* 0x00000002070075a7 */ /* 0x000e26000800017f */
[----:B------:R-:W-:-:S04]  /*5780*/  ISETP.NE.AND P1, PT, R0, 0x4, PT ;  /* 0x000000040000780c */ /* 0x000fc80003f25270 */
[----:B------:R-:W-:Y:S02]  /*5790*/  SEL R5, RZ, 0x1, P1 ;  /* 0x00000001ff057807 */ /* 0x000fe40000800000 */
[----:B------:R-:W-:Y:S02]  /*57a0*/  SEL R0, R0, RZ, P1 ;  /* 0x000000ff00007207 */ /* 0x000fe40000800000 */
[----:B------:R-:W-:-:S03]  /*57b0*/  LOP3.LUT R5, R8, R5, RZ, 0x3c, !PT ;  /* 0x0000000508057212 */ /* 0x000fc600078e3cff */
[----:B------:R-:W-:Y:S01]  /*57c0*/  IMAD R9, R0, 0x8, R3 ;  /* 0x0000000800097824 */ /* 0x000fe200078e0203 */
[----:B------:R-:W-:Y:S01]  /*57d0*/  SHF.L.U32 R4, R5, 0x1f, RZ ;  /* 0x0000001f05047819 */ /* 0x000fe200000006ff */
[----:B0-----:R-:W-:Y:S06]  /*57e0*/  @!P0 BRA `(.L_x_115) ;  /* 0x0000000400088947 */ /* 0x001fec0003800000 */
.L_x_128:
[----:B------:R-:W1:Y:S01]  /*57f0*/  SYNCS.PHASECHK.TRANS64.TRYWAIT P0, [R9+URZ], R4 ;  /* 0x00000004090075a7 */ /* 0x000e62000800017f */
[----:B------:R-:W-:-:S05]  /*5800*/  VIADD R0, R0, 0x1 ;  /* 0x0000000100007836 */ /* 0x000fca0000000000 */
[----:B------:R-:W-:-:S04]  /*5810*/  ISETP.NE.AND P1, PT, R0, 0x4, PT ;  /* 0x000000040000780c */ /* 0x000fc80003f25270 */
[----:B0-----:R-:W-:Y:S02]  /*5820*/  SEL R2, RZ, 0x1, P1 ;  /* 0x00000001ff027807 */ /* 0x001fe40000800000 */
[----:B------:R-:W-:Y:S02]  /*5830*/  SEL R0, R0, RZ, P1 ;  /* 0x000000ff00007207 */ /* 0x000fe40000800000 */
[----:B------:R-:W-:-:S03]  /*5840*/  LOP3.LUT R7, R5, R2, RZ, 0x3c, !PT ;  /* 0x0000000205077212 */ /* 0x000fc600078e3cff */
[----:B------:R-:W-:Y:S01]  /*5850*/  IMAD R6, R0, 0x8, R3 ;  /* 0x0000000800067824 */ /* 0x000fe200078e0203 */
[----:B------:R-:W-:Y:S01]  /*5860*/  SHF.L.U32 R5, R7, 0x1f, RZ ;  /* 0x0000001f07057819 */ /* 0x000fe200000006ff */
[----:B-1----:R-:W-:Y:S06]  /*5870*/  @!P0 BRA `(.L_x_116) ;  /* 0x0000000000f88947 */ /* 0x002fec0003800000 */
.L_x_129:
[----:B------:R-:W1:Y:S01]  /*5880*/  SYNCS.PHASECHK.TRANS64.TRYWAIT P0, [R6+URZ], R5 ;  /* 0x00000005060075a7 */ /* 0x000e62000800017f */
[----:B------:R-:W-:-:S05]  /*5890*/  VIADD R0, R0, 0x1 ;  /* 0x0000000100007836 */ /* 0x000fca0000000000 */
[----:B------:R-:W-:-:S04]  /*58a0*/  ISETP.NE.AND P1, PT, R0, 0x4, PT ;  /* 0x000000040000780c */ /* 0x000fc80003f25270 */
[----:B------:R-:W-:Y:S02]  /*58b0*/  SEL R2, RZ, 0x1, P1 ;  /* 0x00000001ff027807 */ /* 0x000fe40000800000 */
[----:B------:R-:W-:Y:S02]  /*58c0*/  SEL R0, R0, RZ, P1 ;  /* 0x000000ff00007207 */ /* 0x000fe40000800000 */
[----:B------:R-:W-:Y:S01]  /*58d0*/  LOP3.LUT R2, R7, R2, RZ, 0x3c, !PT ;  /* 0x0000000207027212 */ /* 0x000fe200078e3cff */
[----:B-1----:R-:W-:Y:S06]  /*58e0*/  @!P0 BRA `(.L_x_117) ;  /* 0x0000000000f08947 */ /* 0x002fec0003800000 */
.L_x_130:
[----:B------:R-:W-:Y:S01]  /*58f0*/  IMAD R3, R0, 0x8, R3 ;  /* 0x0000000800037824 */ /* 0x000fe200078e0203 */
[----:B------:R-:W-:-:S07]  /*5900*/  SHF.L.U32 R0, R2, 0x1f, RZ ;  /* 0x0000001f02007819 */ /* 0x000fce00000006ff */
.L_x_118:
[----:B--2---:R2:W3:Y:S02]  /*5910*/  SYNCS.PHASECHK.TRANS64.TRYWAIT P0, [R3+URZ], R0 ;  /* 0x00000000030075a7 */ /* 0x0044e4000800017f */
[----:B---3--:R-:W-:Y:S05]  /*5920*/  @!P0 NANOSLEEP.SYNCS 0x989680 ;  /* 0x009896800000895d */ /* 0x008fea0003900000 */
[----:B------:R-:W3:Y:S02]  /*5930*/  @!P0 SYNCS.PHASECHK.TRANS64 P0, [R3+URZ], R0 ;  /* 0x00000000030085a7 */ /* 0x000ee4000800007f */
[----:B---3--:R-:W-:Y:S05]  /*5940*/  @!P0 BRA `(.L_x_118) ;  /* 0xfffffffc00f08947 */ /* 0x008fea000383ffff */
.L_x_113:
[----:B------:R-:W-:Y:S05]  /*5950*/  BSYNC B0 ;  /* 0x0000000000007941 */ /* 0x000fea0003800000 */
.L_x_112:
[----:B------:R-:W-:Y:S05]  /*5960*/  EXIT ;  /* 0x000000000000794d */ /* 0x000fea0003800000 */
.L_x_14:
[----:B0-----:R0:W1:Y:S02]  /*5970*/  SYNCS.PHASECHK.TRANS64.TRYWAIT P0, [R61+URZ], R0 ;  /* 0x000000003d0075a7 */ /* 0x001064000800017f */
[----:B-1----:R-:W-:Y:S05]  /*5980*/  @!P0 NANOSLEEP.SYNCS 0x989680 ;  /* 0x009896800000895d */ /* 0x002fea0003900000 */
[----:B------:R-:W1:Y:S02]  /*5990*/  @!P0 SYNCS.PHASECHK.TRANS64 P0, [R61+URZ], R0 ;  /* 0x000000003d0085a7 */ /* 0x000e64000800007f */
[----:B-1----:R-:W-:Y:S05]  /*59a0*/  @!P0 BRA `(.L_x_14) ;  /* 0xfffffffc00f08947 */ /* 0x002fea000383ffff */
[----:B------:R-:W-:Y:S05]  /*59b0*/  BRA `(.L_x_119) ;  /* 0xffffffbc00187947 */ /* 0x000fea000383ffff */
.L_x_19:
[----:B-1----:R1:W2:Y:S02]  /*59c0*/  SYNCS.PHASECHK.TRANS64.TRYWAIT P1, [R3+URZ], R0 ;  /* 0x00000000030075a7 */ /* 0x0022a4000802017f */
[----:B--2---:R-:W-:Y:S05]  /*59d0*/  @!P1 NANOSLEEP.SYNCS 0x989680 ;  /* 0x009896800000995d */ /* 0x004fea0003900000 */
[----:B------:R-:W2:Y:S02]  /*59e0*/  @!P1 SYNCS.PHASECHK.TRANS64 P1, [R3+URZ], R0 ;  /* 0x00000000030095a7 */ /* 0x000ea4000802007f */
[----:B--2---:R-:W-:Y:S05]  /*59f0*/  @!P1 BRA `(.L_x_19) ;  /* 0xfffffffc00f09947 */ /* 0x004fea000383ffff */
[----:B------:R-:W-:Y:S05]  /*5a00*/  BRA `(.L_x_18) ;  /* 0xffffffbc00807947 */ /* 0x000fea000383ffff */
.L_x_24:
[----:B-1----:R-:W-:-:S04]  /*5a10*/  IMAD.U32 R4, RZ, RZ, UR4 ;  /* 0x00000004ff047e24 */ /* 0x002fc8000f8e00ff */
[----:B------:R1:W2:Y:S03]  /*5a20*/  SYNCS.PHASECHK.TRANS64.TRYWAIT P1, [R4+URZ], R3 ;  /* 0x00000003040075a7 */ /* 0x0002a6000802017f */
[----:B--2---:R-:W-:Y:S05]  /*5a30*/  @!P1 NANOSLEEP.SYNCS 0x989680 ;  /* 0x009896800000995d */ /* 0x004fea0003900000 */
[----:B------:R-:W2:Y:S02]  /*5a40*/  @!P1 SYNCS.PHASECHK.TRANS64 P1, [R4+URZ], R3 ;  /* 0x00000003040095a7 */ /* 0x000ea4000802007f */
[----:B--2---:R-:W-:Y:S05]  /*5a50*/  @!P1 BRA `(.L_x_24) ;  /* 0xfffffffc00ec9947 */ /* 0x004fea000383ffff */
[----:B------:R-:W-:Y:S05]  /*5a60*/  BRA `(.L_x_23) ;  /* 0xffffffbc00f87947 */ /* 0x000fea000383ffff */
.L_x_30:
[----:B--2---:R2:W3:Y:S02]  /*5a70*/  SYNCS.PHASECHK.TRANS64.TRYWAIT P0, [R61+URZ+0x10], R0 ;  /* 0x000010003d0075a7 */ /* 0x0044e4000800017f */
[----:B---3--:R-:W-:Y:S05]  /*5a80*/  @!P0 NANOSLEEP.SYNCS 0x989680 ;  /* 0x009896800000895d */ /* 0x008fea0003900000 */
[----:B------:R-:W3:Y:S02]  /*5a90*/  @!P0 SYNCS.PHASECHK.TRANS64 P0, [R61+URZ+0x10], R0 ;  /* 0x000010003d0085a7 */ /* 0x000ee4000800007f */
[----:B---3--:R-:W-:Y:S05]  /*5aa0*/  @!P0 BRA `(.L_x_30) ;  /* 0xfffffffc00f08947 */ /* 0x008fea000383ffff */
[----:B------:R-:W-:Y:S05]  /*5ab0*/  BRA `(.L_x_120) ;  /* 0xffffffc000f47947 */ /* 0x000fea000383ffff */
.L_x_99:
[----:B------:R-:W-:Y:S01]  /*5ac0*/  BSSY B1, `(.L_x_121) ;  /* 0x0000006000017945 */ /* 0x000fe20003800000 */
[----:B------:R-:W-:-:S07]  /*5ad0*/  IMAD.MOV.U32 R15, RZ, RZ, -0x1 ;  /* 0xffffffffff0f7424 */ /* 0x000fce00078e00ff */
[----:B------:R-:W-:Y:S05]  /*5ae0*/  WARPSYNC.COLLECTIVE R15, `(.L_x_122) ;  /* 0x000000000f0c7348 */ /* 0x000fea0003c00000 */
[----:B------:R-:W-:Y:S02]  /*5af0*/  ELECT P6, UR62, PT ;  /* 0x00000000003e782f */ /* 0x000fe400038c0000 */
[----:B------:R-:W-:Y:S01]  /*5b00*/  MOV R14, UR62 ;  /* 0x0000003e000e7c02 */ /* 0x000fe20008000f00 */
[----:B------:R-:W-:Y:S10]  /*5b10*/  ENDCOLLECTIVE ;  /* 0x000000000000791b */ /* 0x000ff40003800000 */
.L_x_122:
[----:B------:R-:W-:Y:S05]  /*5b20*/  BSYNC B1 ;  /* 0x0000000000017941 */ /* 0x000fea0003800000 */
.L_x_121:
[----:B------:R-:W-:Y:S05]  /*5b30*/  BRA `(.L_x_123) ;  /* 0xfffffff000147947 */ /* 0x000fea000383ffff */
.L_x_102:
[----:B-1----:R1:W2:Y:S02]  /*5b40*/  SYNCS.PHASECHK.TRANS64.TRYWAIT P1, [R7+URZ+0x20], R4 ;  /* 0x00002004070075a7 */ /* 0x0022a4000802017f */
[----:B--2---:R-:W-:Y:S05]  /*5b50*/  @!P1 NANOSLEEP.SYNCS 0x989680 ;  /* 0x009896800000995d */ /* 0x004fea0003900000 */
[----:B------:R-:W2:Y:S02]  /*5b60*/  @!P1 SYNCS.PHASECHK.TRANS64 P1, [R7+URZ+0x20], R4 ;  /* 0x00002004070095a7 */ /* 0x000ea4000802007f */
[----:B--2---:R-:W-:Y:S05]  /*5b70*/  @!P1 BRA `(.L_x_102) ;  /* 0xfffffffc00f09947 */ /* 0x004fea000383ffff */
[----:B------:R-:W-:Y:S05]  /*5b80*/  BRA `(.L_x_124) ;  /* 0xfffffff000487947 */ /* 0x000fea000383ffff */
.L_x_111:
[----:B------:R-:W-:Y:S01]  /*5b90*/  BSSY B0, `(.L_x_125) ;  /* 0x0000006000007945 */ /* 0x000fe20003800000 */
[----:B------:R-:W-:-:S07]  /*5ba0*/  IMAD.MOV.U32 R15, RZ, RZ, -0x1 ;  /* 0xffffffffff0f7424 */ /* 0x000fce00078e00ff */
[----:B------:R-:W-:Y:S05]  /*5bb0*/  WARPSYNC.COLLECTIVE R15, `(.L_x_126) ;  /* 0x000000000f0c7348 */ /* 0x000fea0003c00000 */
[----:B------:R-:W-:Y:S02]  /*5bc0*/  ELECT P6, UR62, PT ;  /* 0x00000000003e782f */ /* 0x000fe400038c0000 */
[----:B------:R-:W-:Y:S01]  /*5bd0*/  MOV R14, UR62 ;  /* 0x0000003e000e7c02 */ /* 0x000fe20008000f00 */
[----:B------:R-:W-:Y:S10]  /*5be0*/  ENDCOLLECTIVE ;  /* 0x000000000000791b */ /* 0x000ff40003800000 */
.L_x_126:
[----:B------:R-:W-:Y:S05]  /*5bf0*/  BSYNC B0 ;  /* 0x0000000000007941 */ /* 0x000fea0003800000 */
.L_x_125:
[----:B------:R-:W-:Y:S05]  /*5c00*/  BRA `(.L_x_127) ;  /* 0xfffffff800a07947 */ /* 0x000fea000383ffff */
.L_x_115:
[----:B0-----:R0:W1:Y:S02]  /*5c10*/  SYNCS.PHASECHK.TRANS64.TRYWAIT P0, [R7+URZ], R2 ;  /* 0x00000002070075a7 */ /* 0x001064000800017f */
[----:B-1----:R-:W-:Y:S05]  /*5c20*/  @!P0 NANOSLEEP.SYNCS 0x989680 ;  /* 0x009896800000895d */ /* 0x002fea0003900000 */
[----:B------:R-:W1:Y:S02]  /*5c30*/  @!P0 SYNCS.PHASECHK.TRANS64 P0, [R7+URZ], R2 ;  /* 0x00000002070085a7 */ /* 0x000e64000800007f */
[----:B-1----:R-:W-:Y:S05]  /*5c40*/  @!P0 BRA `(.L_x_115) ;  /* 0xfffffffc00f08947 */ /* 0x002fea000383ffff */
[----:B------:R-:W-:Y:S05]  /*5c50*/  BRA `(.L_x_128) ;  /* 0xfffffff800e47947 */ /* 0x000fea000383ffff */
.L_x_116:
[----:B0-----:R0:W1:Y:S02]  /*5c60*/  SYNCS.PHASECHK.TRANS64.TRYWAIT P0, [R9+URZ], R4 ;  /* 0x00000004090075a7 */ /* 0x001064000800017f */
[----:B-1----:R-:W-:Y:S05]  /*5c70*/  @!P0 NANOSLEEP.SYNCS 0x989680 ;  /* 0x009896800000895d */ /* 0x002fea0003900000 */
[----:B------:R-:W1:Y:S02]  /*5c80*/  @!P0 SYNCS.PHASECHK.TRANS64 P0, [R9+URZ], R4 ;  /* 0x00000004090085a7 */ /* 0x000e64000800007f */
[----:B-1----:R-:W-:Y:S05]  /*5c90*/  @!P0 BRA `(.L_x_116) ;  /* 0xfffffffc00f08947 */ /* 0x002fea000383ffff */
[----:B------:R-:W-:Y:S05]  /*5ca0*/  BRA `(.L_x_129) ;  /* 0xfffffff800f47947 */ /* 0x000fea000383ffff */
.L_x_117:
[----:B-1----:R1:W2:Y:S02]  /*5cb0*/  SYNCS.PHASECHK.TRANS64.TRYWAIT P0, [R6+URZ], R5 ;  /* 0x00000005060075a7 */ /* 0x0022a4000800017f */
[----:B--2---:R-:W-:Y:S05]  /*5cc0*/  @!P0 NANOSLEEP.SYNCS 0x989680 ;  /* 0x009896800000895d */ /* 0x004fea0003900000 */
[----:B------:R-:W2:Y:S02]  /*5cd0*/  @!P0 SYNCS.PHASECHK.TRANS64 P0, [R6+URZ], R5 ;  /* 0x00000005060085a7 */ /* 0x000ea4000800007f */
[----:B--2---:R-:W-:Y:S05]  /*5ce0*/  @!P0 BRA `(.L_x_117) ;  /* 0xfffffffc00f08947 */ /* 0x004fea000383ffff */
[----:B------:R-:W-:Y:S05]  /*5cf0*/  BRA `(.L_x_130) ;  /* 0xfffffff800fc7947 */ /* 0x000fea000383ffff */
.L_x_131:
[----:B------:R-:W-:-:S00]  /*5d00*/  BRA `(.L_x_131) ;  /* 0xfffffffc00fc7947 */ /* 0x000fc0000383ffff */
[----:B------:R-:W-:-:S00]  /*5d10*/  NOP ;  /* 0x0000000000007918 */ /* 0x000fc00000000000 */
        /* <DEDUP_REMOVED lines=14> */
.L_x_132:


//--------------------- .nv.global.init           --------------------------
	.section	.nv.global.init,"aw",@progbits
.nv.global.init:
	.type		$str$22,@object
	.size		$str$22,($str$23 - $str$22)
$str$22:
        /*0000*/ 	.byte	0x6b, 0x5f, 0x74, 0x69, 0x6c, 0x65, 0x5f, 0x63, 0x6f, 0x75, 0x6e, 0x74, 0x20, 0x3e, 0x3d, 0x20
        /*0010*/ 	.byte	0x31, 0x00
	.type		$str$23,@object
	.size		$str$23,(__unnamed_1 - $str$23)
$str$23:
        /*0012*/ 	.byte	0x2f, 0x74, 0x6d, 0x70, 0x2f, 0x63, 0x75, 0x74, 0x6c, 0x61, 0x73, 0x73, 0x5f, 0x73, 0x77, 0x65
        /*0022*/ 	.byte	0x65, 0x70, 0x5f, 0x73, 0x72, 0x63, 0x2f, 0x69, 0x6e, 0x63, 0x6c, 0x75, 0x64, 0x65, 0x2f, 0x63
        /*0032*/ 	.byte	0x75, 0x74, 0x6c, 0x61, 0x73, 0x73, 0x2f, 0x67, 0x65, 0x6d, 0x6d, 0x2f, 0x63, 0x6f, 0x6c, 0x6c
        /*0042*/ 	.byte	0x65, 0x63, 0x74, 0x69, 0x76, 0x65, 0x2f, 0x73, 0x6d, 0x39, 0x30, 0x5f, 0x6d, 0x6d, 0x61, 0x5f
        /*0052*/ 	.byte	0x74, 0x6d, 0x61, 0x5f, 0x67, 0x6d, 0x6d, 0x61, 0x5f, 0x73, 0x73, 0x5f, 0x77, 0x61, 0x72, 0x70
        /*0062*/ 	.byte	0x73, 0x70, 0x65, 0x63, 0x69, 0x61, 0x6c, 0x69, 0x7a, 0x65, 0x64, 0x2e, 0x68, 0x70, 0x70, 0x00
	.type		__unnamed_1,@object
	.size		__unnamed_1,(.L_0 - __unnamed_1)
__unnamed_1:
        /*0072*/ 	.byte	0x76, 0x6f, 0x69, 0x64, 0x20, 0x63, 0x75, 0x74, 0x6c, 0x61, 0x73, 0x73, 0x3a, 0x3a, 0x67, 0x65
        /* <DEDUP_REMOVED lines=179> */
        /*0bb2*/ 	.byte	0x74, 0x79, 0x5d, 0x00
.L_0:


//--------------------- .nv.shared._ZN7cutlass13device_kernelINS_4gemm6kernel13GemmUniversalIN4cute5tupleIJiiiiEEENS1_10collective13CollectiveMmaINS1_34MainloopSm90TmaGmmaWarpSpecializedILi4ENS5_IJNS4_1CILi1EEESB_SB_EEENS1_32KernelTmaWarpSpecializedPingpongEEENS5_IJNSA_ILi64EEESF_NSA_ILi32EEEEEENS_6half_tENS5_IJlSB_lEEESI_SJ_NS4_8TiledMMAINS4_8MMA_AtomIJNS4_4SM904GMMA25MMA_64x64x16_F32F16F16_SSILNSN_5MajorE0ELSP_0ELNSN_7ScaleInE1ELSQ_1EEEEEENS4_6LayoutISC_NS5_IJNSA_ILi0EEESU_SU_EEEEENS5_IJNS4_10UnderscoreESX_SX_EEEEENS4_13SM90_TMA_LOADENS4_14ComposedLayoutINS4_7SwizzleILi2ELi4ELi3EEENS4_18smem_ptr_flag_bitsILi16EEENST_INS5_IJNSA_ILi8EEESG_EEENS5_IJSG_SB_EEEEEEEvNS4_8identityES10_S1A_vS1B_EENS_8epilogue10collective6detail29Sm90TmaWarpSpecializedAdapterINS1E_15DefaultEpilogueISI_SJ_SJ_NS1D_6thread17LinearCombinationISI_Li1EffLNS1I_9ScaleType4KindE0ELNS_15FloatRoundStyleE2ESI_EENS1_15EpilogueDefaultEEEEEvvEEEEvNT_6ParamsE --------------------------
	.section	.nv.shared._ZN7cutlass13device_kernelINS_4gemm6kernel13GemmUniversalIN4cute5tupleIJiiiiEEENS1_10collective13CollectiveMmaINS1_34MainloopSm90TmaGmmaWarpSpecializedILi4ENS5_IJNS4_1CILi1EEESB_SB_EEENS1_32KernelTmaWarpSpecializedPingpongEEENS5_IJNSA_ILi64EEESF_NSA_ILi32EEEEEENS_6half_tENS5_IJlSB_lEEESI_SJ_NS4_8TiledMMAINS4_8MMA_AtomIJNS4_4SM904GMMA25MMA_64x64x16_F32F16F16_SSILNSN_5MajorE0ELSP_0ELNSN_7ScaleInE1ELSQ_1EEEEEENS4_6LayoutISC_NS5_IJNSA_ILi0EEESU_SU_EEEEENS5_IJNS4_10UnderscoreESX_SX_EEEEENS4_13SM90_TMA_LOADENS4_14ComposedLayoutINS4_7SwizzleILi2ELi4ELi3EEENS4_18smem_ptr_flag_bitsILi16EEENST_INS5_IJNSA_ILi8EEESG_EEENS5_IJSG_SB_EEEEEEEvNS4_8identityES10_S1A_vS1B_EENS_8epilogue10collective6detail29Sm90TmaWarpSpecializedAdapterINS1E_15DefaultEpilogueISI_SJ_SJ_NS1D_6thread17LinearCombinationISI_Li1EffLNS1I_9ScaleType4KindE0ELNS_15FloatRoundStyleE2ESI_EENS1_15EpilogueDefaultEEEEEvvEEEEvNT_6ParamsE,"aw",@nobits
	.sectionflags	@""
	.align	16
	.zero		1024


//--------------------- .nv.shared.reserved.0     --------------------------
	.section	.nv.shared.reserved.0,"aw",@nobits
	.weak		__nv_reservedSMEM_offset_0_alias
	.size		__nv_reservedSMEM_offset_0_alias, 0, 0
	.other		__nv_reservedSMEM_offset_0_alias,@"STO_CUDA_RESERVED_SHARED STV_DEFAULT"
__nv_reservedSMEM_offset_0_alias:
	.zero		0


//--------------------- .nv.global                --------------------------
	.section	.nv.global,"aw",@nobits
.nv.global:
	.type		_ZN39_INTERNAL_e7af0515_4_k_cu_0490fe5d_29644cute1_E,@object
	.size		_ZN39_INTERNAL_e7af0515_4_k_cu_0490fe5d_29644cute1_E,(_ZN39_INTERNAL_e7af0515_4_k_cu_0490fe5d_29644cuda3std3__45__cpo6cbeginE - _ZN39_INTERNAL_e7af0515_4_k_cu_0490fe5d_29644cute1_E)
_ZN39_INTERNAL_e7af0515_4_k_cu_0490fe5d_29644cute1_E:
	.zero		1
	.type		_ZN39_INTERNAL_e7af0515_4_k_cu_0490fe5d_29644cuda3std3__45__cpo6cbeginE,@object
	.size		_ZN39_INTERNAL_e7af0515_4_k_cu_0490fe5d_29644cuda3std3__45__cpo6cbeginE,(_ZN39_INTERNAL_e7af0515_4_k_cu_0490fe5d_29644cuda3std3__48in_placeE - _ZN39_INTERNAL_e7af0515_4_k_cu_0490fe5d_29644cuda3std3__45__cpo6cbeginE)
_ZN39_INTERNAL_e7af0515_4_k_cu_0490fe5d_29644cuda3std3__45__cpo6cbeginE:
	.zero		1
	.type		_ZN39_INTERNAL_e7af0515_4_k_cu_0490fe5d_29644cuda3std3__48in_placeE,@object
	.size		_ZN39_INTERNAL_e7af0515_4_k_cu_0490fe5d_29644cuda3std3__48in_placeE,(_ZN39_INTERNAL_e7af0515_4_k_cu_0490fe5d_29644cuda3std6ranges3__45__cpo9iter_moveE - _ZN39_INTERNAL_e7af0515_4_k_cu_0490fe5d_29644cuda3std3__48in_placeE)
_ZN39_INTERNAL_e7af0515_4_k_cu_0490fe5d_29644cuda3std3__48in_placeE:
	.zero		1
	.type		_ZN39_INTERNAL_e7af0515_4_k_cu_0490fe5d_29644cuda3std6ranges3__45__cpo9iter_moveE,@object
	.size		_ZN39_INTERNAL_e7af0515_4_k_cu_0490fe5d_29644cuda3std6ranges3__45__cpo9iter_moveE,(_ZN39_INTERNAL_e7af0515_4_k_cu_0490fe5d_29644cuda3std3__45__cpo5beginE - _ZN39_INTERNAL_e7af0515_4_k_cu_0490fe5d_29644cuda3std6ranges3__45__cpo9iter_moveE)
_ZN39_INTERNAL_e7af0515_4_k_cu_0490fe5d_29644cuda3std6ranges3__45__cpo9iter_moveE:
	.zero		1
	.type		_ZN39_INTERNAL_e7af0515_4_k_cu_0490fe5d_29644cuda3std3__45__cpo5beginE,@object
	.size		_ZN39_INTERNAL_e7af0515_4_k_cu_0490fe5d_29644cuda3std3__45__cpo5beginE,(_ZN39_INTERNAL_e7af0515_4_k_cu_0490fe5d_29644cuda3std3__441_GLOBAL__N__e7af0515_4_k_cu_0490fe5d_29646ignoreE - _ZN39_INTERNAL_e7af0515_4_k_cu_0490fe5d_29644cuda3std3__45__cpo5beginE)
_ZN39_INTERNAL_e7af0515_4_k_cu_0490fe5d_29644cuda3std3__45__cpo5beginE:
	.zero		1
	.type		_ZN39_INTERNAL_e7af0515_4_k_cu_0490fe5d_29644cuda3std3__441_GLOBAL__N__e7af0515_4_k_cu_0490fe5d_29646ignoreE,@object
	.size		_ZN39_INTERNAL_e7af0515_4_k_cu_0490fe5d_29644cuda3std3__441_GLOBAL__N__e7af0515_4_k_cu_0490fe5d_29646ignoreE,(_ZN39_INTERNAL_e7af0515_4_k_cu_0490fe5d_29644cute7productE - _ZN39_INTERNAL_e7af0515_4_k_cu_0490fe5d_29644cuda3std3__441_GLOBAL__N__e7af0515_4_k_cu_0490fe5d_29646ignoreE)
_ZN39_INTERNAL_e7af0515_4_k_cu_0490fe5d_29644cuda3std3__441_GLOBAL__N__e7af0515_4_k_cu_0490fe5d_29646ignoreE:
	.zero		1
	.type		_ZN39_INTERNAL_e7af0515_4_k_cu_0490fe5d_29644cute7productE,@object
	.size		_ZN39_INTERNAL_e7af0515_4_k_cu_0490fe5d_29644cute7productE,(_ZN39_INTERNAL_e7af0515_4_k_cu_0490fe5d_29644cuda3std3__45__cpo3endE - _ZN39_INTERNAL_e7af0515_4_k_cu_0490fe5d_29644cute7productE)
_ZN39_INTERNAL_e7af0515_4_k_cu_0490fe5d_29644cute7productE:
	.zero		1
	.type		_ZN39_INTERNAL_e7af0515_4_k_cu_0490fe5d_29644cuda3std3__45__cpo3endE,@object
	.size		_ZN39_INTERNAL_e7af0515_4_k_cu_0490fe5d_29644cuda3std3__45__cpo3endE,(_ZN39_INTERNAL_e7af0515_4_k_cu_0490fe5d_29644cuda3std3__419piecewise_constructE - _ZN39_INTERNAL_e7af0515_4_k_cu_0490fe5d_29644cuda3std3__45__cpo3endE)
_ZN39_INTERNAL_e7af0515_4_k_cu_0490fe5d_29644cuda3std3__45__cpo3endE:
	.zero		1
	.type		_ZN39_INTERNAL_e7af0515_4_k_cu_0490fe5d_29644cuda3std3__419piecewise_constructE,@object
	.size		_ZN39_INTERNAL_e7af0515_4_k_cu_0490fe5d_29644cuda3std3__419piecewise_constructE,(_ZN39_INTERNAL_e7af0515_4_k_cu_0490fe5d_29644cuda3std3__45__cpo4cendE - _ZN39_INTERNAL_e7af0515_4_k_cu_0490fe5d_29644cuda3std3__419piecewise_constructE)
_ZN39_INTERNAL_e7af0515_4_k_cu_0490fe5d_29644cuda3std3__419piecewise_constructE:
	.zero		1
	.type		_ZN39_INTERNAL_e7af0515_4_k_cu_0490fe5d_29644cuda3std3__45__cpo4cendE,@object
	.size		_ZN39_INTERNAL_e7af0515_4_k_cu_0490fe5d_29644cuda3std3__45__cpo4cendE,(_ZN39_INTERNAL_e7af0515_4_k_cu_0490fe5d_29644cuda3std6ranges3__45__cpo4swapE - _ZN39_INTERNAL_e7af0515_4_k_cu_0490fe5d_29644cuda3std3__45__cpo4cendE)
_ZN39_INTERNAL_e7af0515_4_k_cu_0490fe5d_29644cuda3std3__45__cpo4cendE:
	.zero		1
	.type		_ZN39_INTERNAL_e7af0515_4_k_cu_0490fe5d_29644cuda3std6ranges3__45__cpo4swapE,@object
	.size		_ZN39_INTERNAL_e7af0515_4_k_cu_0490fe5d_29644cuda3std6ranges3__45__cpo4swapE,(.L_8 - _ZN39_INTERNAL_e7af0515_4_k_cu_0490fe5d_29644cuda3std6ranges3__45__cpo4swapE)
_ZN39_INTERNAL_e7af0515_4_k_cu_0490fe5d_29644cuda3std6ranges3__45__cpo4swapE:
	.zero		1
.L_8:


//--------------------- .nv.constant0._ZN7cutlass13device_kernelINS_4gemm6kernel13GemmUniversalIN4cute5tupleIJiiiiEEENS1_10collective13CollectiveMmaINS1_34MainloopSm90TmaGmmaWarpSpecializedILi4ENS5_IJNS4_1CILi1EEESB_SB_EEENS1_32KernelTmaWarpSpecializedPingpongEEENS5_IJNSA_ILi64EEESF_NSA_ILi32EEEEEENS_6half_tENS5_IJlSB_lEEESI_SJ_NS4_8TiledMMAINS4_8MMA_AtomIJNS4_4SM904GMMA25MMA_64x64x16_F32F16F16_SSILNSN_5MajorE0ELSP_0ELNSN_7ScaleInE1ELSQ_1EEEEEENS4_6LayoutISC_NS5_IJNSA_ILi0EEESU_SU_EEEEENS5_IJNS4_10UnderscoreESX_SX_EEEEENS4_13SM90_TMA_LOADENS4_14ComposedLayoutINS4_7SwizzleILi2ELi4ELi3EEENS4_18smem_ptr_flag_bitsILi16EEENST_INS5_IJNSA_ILi8EEESG_EEENS5_IJSG_SB_EEEEEEEvNS4_8identityES10_S1A_vS1B_EENS_8epilogue10collective6detail29Sm90TmaWarpSpecializedAdapterINS1E_15DefaultEpilogueISI_SJ_SJ_NS1D_6thread17LinearCombinationISI_Li1EffLNS1I_9ScaleType4KindE0ELNS_15FloatRoundStyleE2ESI_EENS1_15EpilogueDefaultEEEEEvvEEEEvNT_6ParamsE --------------------------
	.section	.nv.constant0._ZN7cutlass13device_kernelINS_4gemm6kernel13GemmUniversalIN4cute5tupleIJiiiiEEENS1_10collective13CollectiveMmaINS1_34MainloopSm90TmaGmmaWarpSpecializedILi4ENS5_IJNS4_1CILi1EEESB_SB_EEENS1_32KernelTmaWarpSpecializedPingpongEEENS5_IJNSA_ILi64EEESF_NSA_ILi32EEEEEENS_6half_tENS5_IJlSB_lEEESI_SJ_NS4_8TiledMMAINS4_8MMA_AtomIJNS4_4SM904GMMA25MMA_64x64x16_F32F16F16_SSILNSN_5MajorE0ELSP_0ELNSN_7ScaleInE1ELSQ_1EEEEEENS4_6LayoutISC_NS5_IJNSA_ILi0EEESU_SU_EEEEENS5_IJNS4_10UnderscoreESX_SX_EEEEENS4_13SM90_TMA_LOADENS4_14ComposedLayoutINS4_7SwizzleILi2ELi4ELi3EEENS4_18smem_ptr_flag_bitsILi16EEENST_INS5_IJNSA_ILi8EEESG_EEENS5_IJSG_SB_EEEEEEEvNS4_8identityES10_S1A_vS1B_EENS_8epilogue10collective6detail29Sm90TmaWarpSpecializedAdapterINS1E_15DefaultEpilogueISI_SJ_SJ_NS1D_6thread17LinearCombinationISI_Li1EffLNS1I_9ScaleType4KindE0ELNS_15FloatRoundStyleE2ESI_EENS1_15EpilogueDefaultEEEEEvvEEEEvNT_6ParamsE,"a",@progbits
	.sectionflags	@""
	.align	4
.nv.constant0._ZN7cutlass13device_kernelINS_4gemm6kernel13GemmUniversalIN4cute5tupleIJiiiiEEENS1_10collective13CollectiveMmaINS1_34MainloopSm90TmaGmmaWarpSpecializedILi4ENS5_IJNS4_1CILi1EEESB_SB_EEENS1_32KernelTmaWarpSpecializedPingpongEEENS5_IJNSA_ILi64EEESF_NSA_ILi32EEEEEENS_6half_tENS5_IJlSB_lEEESI_SJ_NS4_8TiledMMAINS4_8MMA_AtomIJNS4_4SM904GMMA25MMA_64x64x16_F32F16F16_SSILNSN_5MajorE0ELSP_0ELNSN_7ScaleInE1ELSQ_1EEEEEENS4_6LayoutISC_NS5_IJNSA_ILi0EEESU_SU_EEEEENS5_IJNS4_10UnderscoreESX_SX_EEEEENS4_13SM90_TMA_LOADENS4_14ComposedLayoutINS4_7SwizzleILi2ELi4ELi3EEENS4_18smem_ptr_flag_bitsILi16EEENST_INS5_IJNSA_ILi8EEESG_EEENS5_IJSG_SB_EEEEEEEvNS4_8identityES10_S1A_vS1B_EENS_8epilogue10collective6detail29Sm90TmaWarpSpecializedAdapterINS1E_15DefaultEpilogueISI_SJ_SJ_NS1D_6thread17LinearCombinationISI_Li1EffLNS1I_9ScaleType4KindE0ELNS_15FloatRoundStyleE2ESI_EENS1_15EpilogueDefaultEEEEEvvEEEEvNT_6ParamsE:
	.zero		1664


//--------------------- SYMBOLS --------------------------

	.type		.nv.reservedSmem.offset0,@object
	.size		.nv.reservedSmem.offset0,0x4
	.type		__assertfail,@function
